def attn_fwd(
    Q,
    K,
    V,
    Out,
    Lse,
    sm_scale,
    stride_qz,
    stride_qh,
    stride_qm,
    stride_qk,
    stride_kz,
    stride_kh,
    stride_kn,
    stride_kk,
    stride_vz,
    stride_vh,
    stride_vn,
    stride_vk,
    stride_oz,
    stride_oh,
    stride_om,
    stride_ok,
    seqlen_q,
    seqlen_k,
    BLOCK_M: tl.constexpr,
    BLOCK_N: tl.constexpr,
    HEAD_DIM: tl.constexpr,
    CAUSAL: tl.constexpr,
):
    start_m = tl.program_id(0)
    off_hz = tl.program_id(1)
    q_off = off_hz * stride_qh
    k_off = off_hz * stride_kh
    v_off = off_hz * stride_vh
    offs_m = start_m * BLOCK_M + tl.arange(0, BLOCK_M)
    offs_d = tl.arange(0, HEAD_DIM)
    offs_n = tl.arange(0, BLOCK_N)
    q_ptrs = Q + q_off + offs_m[:, None] * stride_qm + offs_d[None, :] * stride_qk
    k_ptrs = K + k_off + offs_d[:, None] * stride_kk + offs_n[None, :] * stride_kn
    v_ptrs = V + v_off + offs_n[:, None] * stride_vn + offs_d[None, :] * stride_vk
    m_i = tl.full([BLOCK_M], float("-inf"), dtype=tl.float32)
    l_i = tl.zeros([BLOCK_M], dtype=tl.float32) + 1.0
    acc = tl.zeros([BLOCK_M, HEAD_DIM], dtype=tl.float32)
    q = tl.load(q_ptrs)
    acc, l_i, m_i = _attn_fwd_inner(
        acc,
        l_i,
        m_i,
        q,
        k_ptrs,
        v_ptrs,
        sm_scale,
        stride_kn,
        stride_vn,
        start_m,
        seqlen_k,
        BLOCK_M,
        BLOCK_N,
        HEAD_DIM,
        CAUSAL,
    )
    acc = acc / l_i[:, None]
    lse = m_i + tl.math.log2(l_i) / 1.4426950408889634
    o_ptrs = (
        Out
        + off_hz * stride_oh
        + offs_m[:, None] * stride_om
        + offs_d[None, :] * stride_ok
    )
    tl.store(o_ptrs, acc.to(Out.dtype.element_ty))
    tl.store(Lse + off_hz * seqlen_q + offs_m, lse)

# config = {"BLOCK_M": 128, "BLOCK_N": 32, "HEAD_DIM": 64, "arch": "sm_100", "causal": false, "dtype": "bf16", "num_stages": 3, "num_warps": 4}
# arch = sm_100


// ===== COMPILED SASS (sm_100a) =====

	.target	sm_100a

	.elftype	@"ET_EXEC"


//--------------------- .note.nv.tkinfo           --------------------------
	.section	.note.nv.tkinfo,"",@"SHT_NOTE"
	.sectionflags	@"SHF_NOTE_NV_TKINFO"
	.tkinfo
        /*0018*/ 	.word	0x00000081
        /*0030*/ 	.string	""
        /*0030*/ 	.string	"ptxas-blackwell"
        /*0030*/ 	.string	"Cuda compilation tools, release 12.9, V12.9.86"
        /*0030*/ 	.string	"Build cuda_12.9.r12.9/compiler.36037853_0"
        /*0030*/ 	.string	"-v  -suppress-debug-info  -lineinfo  -arch sm_100a "



//--------------------- .note.nv.cuver            --------------------------
	.section	.note.nv.cuver,"",@"SHT_NOTE"
	.sectionflags	@"SHF_NOTE_NV_CUVER"
        /*0018*/ 	.short	0x0001
        /*001a*/ 	.short	0x0064
        /*001c*/ 	.short	0x0001
        /*001e*/ 	.short	0x0000
        /*0020*/ 	.short	0x0001
        /*0022*/ 	.short	0x0000


//--------------------- .nv.info                  --------------------------
	.section	.nv.info,"",@"SHT_CUDA_INFO"
	.align	4


	//----- nvinfo : EIATTR_REGCOUNT
	.align		4
        /*0000*/ 	.byte	0x04, 0x2f
        /*0002*/ 	.short	(.L_5 - .L_4)
	.align		4
.L_4:
        /*0004*/ 	.word	index@(attn_fwd)
        /*0008*/ 	.word	0x000000a7


	//----- nvinfo : EIATTR_FRAME_SIZE
	.align		4
.L_5:
        /*000c*/ 	.byte	0x04, 0x11
        /*000e*/ 	.short	(.L_7 - .L_6)
	.align		4
.L_6:
        /*0010*/ 	.word	index@($__internal_2_$__cuda_sm10x_tcgen05_guardrail_trap_unallocated_columns_being_dealloced)
        /*0014*/ 	.word	0x00000000


	//----- nvinfo : EIATTR_FRAME_SIZE
	.align		4
.L_7:
        /*0018*/ 	.byte	0x04, 0x11
        /*001a*/ 	.short	(.L_9 - .L_8)
	.align		4
.L_8:
        /*001c*/ 	.word	index@($__internal_1_$__cuda_sm10x_tcgen05_guardrail_trap_phase_invalid_during_alloc)
        /*0020*/ 	.word	0x00000000


	//----- nvinfo : EIATTR_FRAME_SIZE
	.align		4
.L_9:
        /*0024*/ 	.byte	0x04, 0x11
        /*0026*/ 	.short	(.L_11 - .L_10)
	.align		4
.L_10:
        /*0028*/ 	.word	index@($__internal_0_$__cuda_sm10x_tcgen05_guardrail_trap_col_being_dealloced_not_returned_by_alloc)
        /*002c*/ 	.word	0x00000000


	//----- nvinfo : EIATTR_FRAME_SIZE
	.align		4
.L_11:
        /*0030*/ 	.byte	0x04, 0x11
        /*0032*/ 	.short	(.L_13 - .L_12)
	.align		4
.L_12:
        /*0034*/ 	.word	index@(attn_fwd)
        /*0038*/ 	.word	0x00000000


	//----- nvinfo : EIATTR_MIN_STACK_SIZE
	.align		4
.L_13:
        /*003c*/ 	.byte	0x04, 0x12
        /*003e*/ 	.short	(.L_15 - .L_14)
	.align		4
.L_14:
        /*0040*/ 	.word	index@(attn_fwd)
        /*0044*/ 	.word	0x00000000
.L_15:


//--------------------- .nv.info.attn_fwd         --------------------------
	.section	.nv.info.attn_fwd,"",@"SHT_CUDA_INFO"
	.sectionflags	@""
	.align	4


	//----- nvinfo : EIATTR_CUDA_API_VERSION
	.align		4
        /*0000*/ 	.byte	0x04, 0x37
        /*0002*/ 	.short	(.L_17 - .L_16)
.L_16:
        /*0004*/ 	.word	0x00000081


	//----- nvinfo : EIATTR_KPARAM_INFO
	.align		4
.L_17:
        /*0008*/ 	.byte	0x04, 0x17
        /*000a*/ 	.short	(.L_19 - .L_18)
.L_18:
        /*000c*/ 	.word	0x00000000
        /*0010*/ 	.short	0x0019
        /*0012*/ 	.short	0x0080
        /*0014*/ 	.byte	0x00, 0xf4, 0x21, 0x00


	//----- nvinfo : EIATTR_KPARAM_INFO
	.align		4
.L_19:
        /*0018*/ 	.byte	0x04, 0x17
        /*001a*/ 	.short	(.L_21 - .L_20)
.L_20:
        /*001c*/ 	.word	0x00000000
        /*0020*/ 	.short	0x0018
        /*0022*/ 	.short	0x0078
        /*0024*/ 	.byte	0x00, 0xf4, 0x21, 0x00


	//----- nvinfo : EIATTR_KPARAM_INFO
	.align		4
.L_21:
        /*0028*/ 	.byte	0x04, 0x17
        /*002a*/ 	.short	(.L_23 - .L_22)
.L_22:
        /*002c*/ 	.word	0x00000000
        /*0030*/ 	.short	0x0017
        /*0032*/ 	.short	0x0070
        /*0034*/ 	.byte	0x00, 0xf0, 0x11, 0x00


	//----- nvinfo : EIATTR_KPARAM_INFO
	.align		4
.L_23:
        /*0038*/ 	.byte	0x04, 0x17
        /*003a*/ 	.short	(.L_25 - .L_24)
.L_24:
        /*003c*/ 	.word	0x00000000
        /*0040*/ 	.short	0x0016
        /*0042*/ 	.short	0x006c
        /*0044*/ 	.byte	0x00, 0xf0, 0x11, 0x00


	//----- nvinfo : EIATTR_KPARAM_INFO
	.align		4
.L_25:
        /*0048*/ 	.byte	0x04, 0x17
        /*004a*/ 	.short	(.L_27 - .L_26)
.L_26:
        /*004c*/ 	.word	0x00000000
        /*0050*/ 	.short	0x0015
        /*0052*/ 	.short	0x0068
        /*0054*/ 	.byte	0x00, 0xf0, 0x11, 0x00


	//----- nvinfo : EIATTR_KPARAM_INFO
	.align		4
.L_27:
        /*0058*/ 	.byte	0x04, 0x17
        /*005a*/ 	.short	(.L_29 - .L_28)
.L_28:
        /*005c*/ 	.word	0x00000000
        /*0060*/ 	.short	0x0014
        /*0062*/ 	.short	0x0064
        /*0064*/ 	.byte	0x00, 0xf0, 0x11, 0x00


	//----- nvinfo : EIATTR_KPARAM_INFO
	.align		4
.L_29:
        /*0068*/ 	.byte	0x04, 0x17
        /*006a*/ 	.short	(.L_31 - .L_30)
.L_30:
        /*006c*/ 	.word	0x00000000
        /*0070*/ 	.short	0x0013
        /*0072*/ 	.short	0x0060
        /*0074*/ 	.byte	0x00, 0xf0, 0x11, 0x00


	//----- nvinfo : EIATTR_KPARAM_INFO
	.align		4
.L_31:
        /*0078*/ 	.byte	0x04, 0x17
        /*007a*/ 	.short	(.L_33 - .L_32)
.L_32:
        /*007c*/ 	.word	0x00000000
        /*0080*/ 	.short	0x0012
        /*0082*/ 	.short	0x005c
        /*0084*/ 	.byte	0x00, 0xf0, 0x11, 0x00


	//----- nvinfo : EIATTR_KPARAM_INFO
	.align		4
.L_33:
        /*0088*/ 	.byte	0x04, 0x17
        /*008a*/ 	.short	(.L_35 - .L_34)
.L_34:
        /*008c*/ 	.word	0x00000000
        /*0090*/ 	.short	0x0011
        /*0092*/ 	.short	0x0058
        /*0094*/ 	.byte	0x00, 0xf0, 0x11, 0x00


	//----- nvinfo : EIATTR_KPARAM_INFO
	.align		4
.L_35:
        /*0098*/ 	.byte	0x04, 0x17
        /*009a*/ 	.short	(.L_37 - .L_36)
.L_36:
        /*009c*/ 	.word	0x00000000
        /*00a0*/ 	.short	0x0010
        /*00a2*/ 	.short	0x0054
        /*00a4*/ 	.byte	0x00, 0xf0, 0x11, 0x00


	//----- nvinfo : EIATTR_KPARAM_INFO
	.align		4
.L_37:
        /*00a8*/ 	.byte	0x04, 0x17
        /*00aa*/ 	.short	(.L_39 - .L_38)
.L_38:
        /*00ac*/ 	.word	0x00000000
        /*00b0*/ 	.short	0x000f
        /*00b2*/ 	.short	0x0050
        /*00b4*/ 	.byte	0x00, 0xf0, 0x11, 0x00


	//----- nvinfo : EIATTR_KPARAM_INFO
	.align		4
.L_39:
        /*00b8*/ 	.byte	0x04, 0x17
        /*00ba*/ 	.short	(.L_41 - .L_40)
.L_40:
        /*00bc*/ 	.word	0x00000000
        /*00c0*/ 	.short	0x000e
        /*00c2*/ 	.short	0x004c
        /*00c4*/ 	.byte	0x00, 0xf0, 0x11, 0x00


	//----- nvinfo : EIATTR_KPARAM_INFO
	.align		4
.L_41:
        /*00c8*/ 	.byte	0x04, 0x17
        /*00ca*/ 	.short	(.L_43 - .L_42)
.L_42:
        /*00cc*/ 	.word	0x00000000
        /*00d0*/ 	.short	0x000d
        /*00d2*/ 	.short	0x0048
        /*00d4*/ 	.byte	0x00, 0xf0, 0x11, 0x00


	//----- nvinfo : EIATTR_KPARAM_INFO
	.align		4
.L_43:
        /*00d8*/ 	.byte	0x04, 0x17
        /*00da*/ 	.short	(.L_45 - .L_44)
.L_44:
        /*00dc*/ 	.word	0x00000000
        /*00e0*/ 	.short	0x000c
        /*00e2*/ 	.short	0x0044
        /*00e4*/ 	.byte	0x00, 0xf0, 0x11, 0x00


	//----- nvinfo : EIATTR_KPARAM_INFO
	.align		4
.L_45:
        /*00e8*/ 	.byte	0x04, 0x17
        /*00ea*/ 	.short	(.L_47 - .L_46)
.L_46:
        /*00ec*/ 	.word	0x00000000
        /*00f0*/ 	.short	0x000b
        /*00f2*/ 	.short	0x0040
        /*00f4*/ 	.byte	0x00, 0xf0, 0x11, 0x00


	//----- nvinfo : EIATTR_KPARAM_INFO
	.align		4
.L_47:
        /*00f8*/ 	.byte	0x04, 0x17
        /*00fa*/ 	.short	(.L_49 - .L_48)
.L_48:
        /*00fc*/ 	.word	0x00000000
        /*0100*/ 	.short	0x000a
        /*0102*/ 	.short	0x003c
        /*0104*/ 	.byte	0x00, 0xf0, 0x11, 0x00


	//----- nvinfo : EIATTR_KPARAM_INFO
	.align		4
.L_49:
        /*0108*/ 	.byte	0x04, 0x17
        /*010a*/ 	.short	(.L_51 - .L_50)
.L_50:
        /*010c*/ 	.word	0x00000000
        /*0110*/ 	.short	0x0009
        /*0112*/ 	.short	0x0038
        /*0114*/ 	.byte	0x00, 0xf0, 0x11, 0x00


	//----- nvinfo : EIATTR_KPARAM_INFO
	.align		4
.L_51:
        /*0118*/ 	.byte	0x04, 0x17
        /*011a*/ 	.short	(.L_53 - .L_52)
.L_52:
        /*011c*/ 	.word	0x00000000
        /*0120*/ 	.short	0x0008
        /*0122*/ 	.short	0x0034
        /*0124*/ 	.byte	0x00, 0xf0, 0x11, 0x00


	//----- nvinfo : EIATTR_KPARAM_INFO
	.align		4
.L_53:
        /*0128*/ 	.byte	0x04, 0x17
        /*012a*/ 	.short	(.L_55 - .L_54)
.L_54:
        /*012c*/ 	.word	0x00000000
        /*0130*/ 	.short	0x0007
        /*0132*/ 	.short	0x0030
        /*0134*/ 	.byte	0x00, 0xf0, 0x11, 0x00


	//----- nvinfo : EIATTR_KPARAM_INFO
	.align		4
.L_55:
        /*0138*/ 	.byte	0x04, 0x17
        /*013a*/ 	.short	(.L_57 - .L_56)
.L_56:
        /*013c*/ 	.word	0x00000000
        /*0140*/ 	.short	0x0006
        /*0142*/ 	.short	0x002c
        /*0144*/ 	.byte	0x00, 0xf0, 0x11, 0x00


	//----- nvinfo : EIATTR_KPARAM_INFO
	.align		4
.L_57:
        /*0148*/ 	.byte	0x04, 0x17
        /*014a*/ 	.short	(.L_59 - .L_58)
.L_58:
        /*014c*/ 	.word	0x00000000
        /*0150*/ 	.short	0x0005
        /*0152*/ 	.short	0x0028
        /*0154*/ 	.byte	0x00, 0xf0, 0x11, 0x00


	//----- nvinfo : EIATTR_KPARAM_INFO
	.align		4
.L_59:
        /*0158*/ 	.byte	0x04, 0x17
        /*015a*/ 	.short	(.L_61 - .L_60)
.L_60:
        /*015c*/ 	.word	0x00000000
        /*0160*/ 	.short	0x0004
        /*0162*/ 	.short	0x0020
        /*0164*/ 	.byte	0x00, 0xf4, 0x21, 0x00


	//----- nvinfo : EIATTR_KPARAM_INFO
	.align		4
.L_61:
        /*0168*/ 	.byte	0x04, 0x17
        /*016a*/ 	.short	(.L_63 - .L_62)
.L_62:
        /*016c*/ 	.word	0x00000000
        /*0170*/ 	.short	0x0003
        /*0172*/ 	.short	0x0018
        /*0174*/ 	.byte	0x00, 0xf4, 0x21, 0x00


	//----- nvinfo : EIATTR_KPARAM_INFO
	.align		4
.L_63:
        /*0178*/ 	.byte	0x04, 0x17
        /*017a*/ 	.short	(.L_65 - .L_64)
.L_64:
        /*017c*/ 	.word	0x00000000
        /*0180*/ 	.short	0x0002
        /*0182*/ 	.short	0x0010
        /*0184*/ 	.byte	0x00, 0xf4, 0x21, 0x00


	//----- nvinfo : EIATTR_KPARAM_INFO
	.align		4
.L_65:
        /*0188*/ 	.byte	0x04, 0x17
        /*018a*/ 	.short	(.L_67 - .L_66)
.L_66:
        /*018c*/ 	.word	0x00000000
        /*0190*/ 	.short	0x0001
        /*0192*/ 	.short	0x0008
        /*0194*/ 	.byte	0x00, 0xf4, 0x21, 0x00


	//----- nvinfo : EIATTR_KPARAM_INFO
	.align		4
.L_67:
        /*0198*/ 	.byte	0x04, 0x17
        /*019a*/ 	.short	(.L_69 - .L_68)
.L_68:
        /*019c*/ 	.word	0x00000000
        /*01a0*/ 	.short	0x0000
        /*01a2*/ 	.short	0x0000
        /*01a4*/ 	.byte	0x00, 0xf4, 0x21, 0x00


	//----- nvinfo : EIATTR_AT_ENTRY_FRAGMENTS
	.align		4
.L_69:
        /*01a8*/ 	.byte	0x04, 0x4f
        /*01aa*/ 	.short	(.L_71 - .L_70)


	//   ....[0]....
.L_70:
        /*01ac*/ 	.word	0x00000004


	//----- nvinfo : EIATTR_RESERVED_SMEM_USED
	.align		4
.L_71:
        /*01b0*/ 	.byte	0x01, 0x41
	.zero		2


	//----- nvinfo : EIATTR_SPARSE_MMA_MASK
	.align		4
        /*01b4*/ 	.byte	0x03, 0x50
        /*01b6*/ 	.short	0x0000


	//----- nvinfo : EIATTR_TCGEN05_1CTA_USED
	.align		4
        /*01b8*/ 	.byte	0x01, 0x51
	.zero		2


	//----- nvinfo : EIATTR_MAXREG_COUNT
	.align		4
        /*01bc*/ 	.byte	0x03, 0x1b
        /*01be*/ 	.short	0x00ff


	//----- nvinfo : EIATTR_NUM_BARRIERS
	.align		4
        /*01c0*/ 	.byte	0x02, 0x4c
        /*01c2*/ 	.byte	0x01
	.zero		1


	//----- nvinfo : EIATTR_INT_WARP_WIDE_INSTR_OFFSETS
	.align		4
        /*01c4*/ 	.byte	0x04, 0x31
        /*01c6*/ 	.short	(.L_73 - .L_72)


	//   ....[0]....
.L_72:
        /*01c8*/ 	.word	0x000023d0


	//   ....[1]....
        /*01cc*/ 	.word	0x000023e0


	//   ....[2]....
        /*01d0*/ 	.word	0x000025f0


	//   ....[3]....
        /*01d4*/ 	.word	0x00002930


	//   ....[4]....
        /*01d8*/ 	.word	0x000048c0


	//   ....[5]....
        /*01dc*/ 	.word	0x00008a30


	//   ....[6]....
        /*01e0*/ 	.word	0x00008a80


	//----- nvinfo : EIATTR_COOP_GROUP_MASK_REGIDS
	.align		4
.L_73:
        /*01e4*/ 	.byte	0x04, 0x29
        /*01e6*/ 	.short	(.L_75 - .L_74)


	//   ....[0]....
.L_74:
        /*01e8*/ 	.word	0xffffffff


	//   ....[1]....
        /*01ec*/ 	.word	0xffffffff


	//   ....[2]....
        /*01f0*/ 	.word	0xffffffff


	//   ....[3]....
        /*01f4*/ 	.word	0xffffffff


	//----- nvinfo : EIATTR_COOP_GROUP_INSTR_OFFSETS
	.align		4
.L_75:
        /*01f8*/ 	.byte	0x04, 0x28
        /*01fa*/ 	.short	(.L_77 - .L_76)


	//   ....[0]....
.L_76:
        /*01fc*/ 	.word	0x00000050


	//   ....[1]....
        /*0200*/ 	.word	0x00000310


	//   ....[2]....
        /*0204*/ 	.word	0x000088c0


	//   ....[3]....
        /*0208*/ 	.word	0x00008b30


	//----- nvinfo : EIATTR_VRC_CTA_INIT_COUNT
	.align		4
.L_77:
        /*020c*/ 	.byte	0x02, 0x4a
        /*020e*/ 	.byte	0x80
	.zero		1


	//----- nvinfo : EIATTR_MBARRIER_INSTR_OFFSETS
	.align		4
        /*0210*/ 	.byte	0x04, 0x39
        /*0212*/ 	.short	(.L_79 - .L_78)


	//   ....[0]....
.L_78:
        /*0214*/ 	.word	0x00002470
        /*0218*/ 	.word	0x000000ff
        /*021c*/ 	.word	0x00000000
        /*0220*/ 	.short	0x0100
        /*0222*/ 	.byte	0x0f
	.zero		1


	//   ....[1]....
        /*0224*/ 	.word	0x00002910
        /*0228*/ 	.word	0x000000ff
        /*022c*/ 	.word	0x00007008
        /*0230*/ 	.short	0x0100
        /*0232*/ 	.byte	0x0c
	.zero		1


	//   ....[2]....
        /*0234*/ 	.word	0x00002cd0
        /*0238*/ 	.word	0x000000ff
        /*023c*/ 	.word	0x00005000
        /*0240*/ 	.short	0x0100
        /*0242*/ 	.byte	0x0c
	.zero		1


	//   ....[3]....
        /*0244*/ 	.word	0x00002f30
        /*0248*/ 	.word	0x000000ff
        /*024c*/ 	.word	0x00005000
        /*0250*/ 	.short	0x010a
        /*0252*/ 	.byte	0x0c
	.zero		1


	//   ....[4]....
        /*0254*/ 	.word	0x00002f70
        /*0258*/ 	.word	0x000000ff
        /*025c*/ 	.word	0x00005000
        /*0260*/ 	.short	0x0108
        /*0262*/ 	.byte	0x0c
	.zero		1


	//   ....[5]....
        /*0264*/ 	.word	0x00004a00
        /*0268*/ 	.word	0x000000ff
        /*026c*/ 	.word	0x00007010
        /*0270*/ 	.short	0x0100
        /*0272*/ 	.byte	0x0c
	.zero		1


	//   ....[6]....
        /*0274*/ 	.word	0x00004b80
        /*0278*/ 	.word	0x000000ff
        /*027c*/ 	.word	0x00007010
        /*0280*/ 	.short	0x010a
        /*0282*/ 	.byte	0x0c
	.zero		1


	//   ....[7]....
        /*0284*/ 	.word	0x00004bf0
        /*0288*/ 	.word	0x000000ff
        /*028c*/ 	.word	0x00007010
        /*0290*/ 	.short	0x0108
        /*0292*/ 	.byte	0x0c
	.zero		1


	//   ....[8]....
        /*0294*/ 	.word	0x00004c10
        /*0298*/ 	.word	0x000000ff
        /*029c*/ 	.word	0x00000000
        /*02a0*/ 	.short	0x010a
        /*02a2*/ 	.byte	0x0f
	.zero		1


	//   ....[9]....
        /*02a4*/ 	.word	0x00006350
        /*02a8*/ 	.word	0x000000ff
        /*02ac*/ 	.word	0x00000000
        /*02b0*/ 	.short	0x010a
        /*02b2*/ 	.byte	0x0f
	.zero		1


	//   ....[10]....
        /*02b4*/ 	.word	0x000064c0
        /*02b8*/ 	.word	0x000000ff
        /*02bc*/ 	.word	0x00007000
        /*02c0*/ 	.short	0x0108
        /*02c2*/ 	.byte	0x0c
	.zero		1


	//   ....[11]....
        /*02c4*/ 	.word	0x00006550
        /*02c8*/ 	.word	0x000000ff
        /*02cc*/ 	.word	0x00007008
        /*02d0*/ 	.short	0x0108
        /*02d2*/ 	.byte	0x0c
	.zero		1


	//   ....[12]....
        /*02d4*/ 	.word	0x00008b50
        /*02d8*/ 	.word	0x000000ff
        /*02dc*/ 	.word	0x00005000
        /*02e0*/ 	.short	0x010a
        /*02e2*/ 	.byte	0x0c
	.zero		1


	//   ....[13]....
        /*02e4*/ 	.word	0x00008b80
        /*02e8*/ 	.word	0x000000ff
        /*02ec*/ 	.word	0x00007010
        /*02f0*/ 	.short	0x010a
        /*02f2*/ 	.byte	0x0c
	.zero		1


	//   ....[14]....
        /*02f4*/ 	.word	0x00008bb0
        /*02f8*/ 	.word	0x000000ff
        /*02fc*/ 	.word	0x00000000
        /*0300*/ 	.short	0x010a
        /*0302*/ 	.byte	0x0f
	.zero		1


	//   ....[15]....
        /*0304*/ 	.word	0x00008be0
        /*0308*/ 	.word	0x000000ff
        /*030c*/ 	.word	0x00000000
        /*0310*/ 	.short	0x010a
        /*0312*/ 	.byte	0x0f
	.zero		1


	//----- nvinfo : EIATTR_NUM_MBARRIERS
	.align		4
.L_79:
        /*0314*/ 	.byte	0x03, 0x38
        /*0316*/ 	.short	0xffff


	//----- nvinfo : EIATTR_EXIT_INSTR_OFFSETS
	.align		4
        /*0318*/ 	.byte	0x04, 0x1c
        /*031a*/ 	.short	(.L_81 - .L_80)


	//   ....[0]....
.L_80:
        /*031c*/ 	.word	0x00008b40


	//----- nvinfo : EIATTR_REQNTID
	.align		4
.L_81:
        /*0320*/ 	.byte	0x04, 0x10
        /*0322*/ 	.short	(.L_83 - .L_82)
.L_82:
        /*0324*/ 	.word	0x00000080
        /*0328*/ 	.word	0x00000001
        /*032c*/ 	.word	0x00000001


	//----- nvinfo : EIATTR_CRS_STACK_SIZE
	.align		4
.L_83:
        /*0330*/ 	.byte	0x04, 0x1e
        /*0332*/ 	.short	(.L_85 - .L_84)
.L_84:
        /*0334*/ 	.word	0x00000000


	//----- nvinfo : EIATTR_CBANK_PARAM_SIZE
	.align		4
.L_85:
        /*0338*/ 	.byte	0x03, 0x19
        /*033a*/ 	.short	0x0088


	//----- nvinfo : EIATTR_PARAM_CBANK
	.align		4
        /*033c*/ 	.byte	0x04, 0x0a
        /*033e*/ 	.short	(.L_87 - .L_86)
	.align		4
.L_86:
        /*0340*/ 	.word	index@(.nv.constant0.attn_fwd)
        /*0344*/ 	.short	0x0380
        /*0346*/ 	.short	0x0088


	//----- nvinfo : EIATTR_SW_WAR
	.align		4
.L_87:
        /*0348*/ 	.byte	0x04, 0x36
        /*034a*/ 	.short	(.L_89 - .L_88)
.L_88:
        /*034c*/ 	.word	0x00000008
.L_89:


//--------------------- .nv.compat                --------------------------
	.section	.nv.compat,"",@"SHT_CUDA_COMPAT_INFO"
	.align	4
        /*0000*/ 	.byte	0x02, 0x02, 0x02, 0x00, 0x02, 0x05, 0x05, 0x00, 0x02, 0x03, 0x00, 0x00, 0x02, 0x06, 0x01, 0x00


//--------------------- .nv.callgraph             --------------------------
	.section	.nv.callgraph,"",@"SHT_CUDA_CALLGRAPH"
	.align	4
	.sectionentsize	8
	.align		4
        /*0000*/ 	.word	0x00000000
	.align		4
        /*0004*/ 	.word	0xffffffff
	.align		4
        /*0008*/ 	.word	0x00000000
	.align		4
        /*000c*/ 	.word	0xfffffffe
	.align		4
        /*0010*/ 	.word	0x00000000
	.align		4
        /*0014*/ 	.word	0xfffffffd
	.align		4
        /*0018*/ 	.word	0x00000000
	.align		4
        /*001c*/ 	.word	0xfffffffc


//--------------------- .nv.constant4             --------------------------
	.section	.nv.constant4,"a",@progbits
	.align	8
	.align		8
.nv.constant4:
        /*0000*/ 	.dword	_$_str


//--------------------- .text.attn_fwd            --------------------------
	.section	.text.attn_fwd,"ax",@progbits
	.align	128
        .global         attn_fwd
        .type           attn_fwd,@function
        .size           attn_fwd,(.L_x_28 - attn_fwd)
        .other          attn_fwd,@"STO_CUDA_ENTRY STV_DEFAULT"
attn_fwd:
.text.attn_fwd:
[----:B------:R-:W0:Y:S01]  /*0000*/  LDC R1, c[0x0][0x37c] ;  /* 0x0000df00ff017b82 */ /* 0x000e220000000800 */
[----:B------:R-:W1:Y:S02]  /*0010*/  S2R R4, SR_TID.X ;  /* 0x0000000000047919 */ /* 0x000e640000002100 */
[----:B-1----:R-:W-:-:S13]  /*0020*/  ISETP.GE.U32.AND P0, PT, R4, 0x20, PT ;  /* 0x000000200400780c */ /* 0x002fda0003f06070 */
[----:B------:R-:W-:Y:S05]  /*0030*/  @P0 BRA `(.L_x_0) ;  /* 0x0000000000b80947 */ /* 0x000fea0003800000 */
[----:B------:R-:W1:Y:S01]  /*0040*/  S2UR UR6, SR_CgaCtaId ;  /* 0x00000000000679c3 */ /* 0x000e620000008800 */
[----:B------:R-:W-:Y:S01]  /*0050*/  NOP ;  /* 0x0000000000007918 */ /* 0x000fe20000000000 */
[----:B------:R-:W-:Y:S02]  /*0060*/  UMOV UR4, 0x40 ;  /* 0x0000004000047882 */ /* 0x000fe40000000000 */
[----:B-1----:R-:W-:-:S09]  /*0070*/  ULEA UR4, UR6, UR4, 0x18 ;  /* 0x0000000406047291 */ /* 0x002fd2000f8ec0ff */
[----:B------:R-:W1:Y:S01]  /*0080*/  LDS.U8 R0, [UR4] ;  /* 0x00000004ff007984 */ /* 0x000e620008000000 */
[----:B------:R-:W-:Y:S02]  /*0090*/  UMOV UR4, 0x400 ;  /* 0x0000040000047882 */ /* 0x000fe40000000000 */
[----:B------:R-:W-:Y:S01]  /*00a0*/  ULEA UR4, UR6, UR4, 0x18 ;  /* 0x0000000406047291 */ /* 0x000fe2000f8ec0ff */
[----:B-1----:R-:W-:-:S13]  /*00b0*/  ISETP.NE.AND P1, PT, R0, RZ, PT ;  /* 0x000000ff0000720c */ /* 0x002fda0003f25270 */
[----:B------:R-:W-:Y:S05]  /*00c0*/  @P1 BRA `(.L_x_1) ;  /* 0x00000000007c1947 */ /* 0x000fea0003800000 */
[----:B------:R-:W-:-:S13]  /*00d0*/  ELECT P1, URZ, PT ;  /* 0x0000000000ff782f */ /* 0x000fda0003820000 */
[----:B------:R-:W-:Y:S05]  /*00e0*/  @!P1 BRA `(.L_x_2) ;  /* 0x0000000000849947 */ /* 0x000fea0003800000 */
[----:B------:R-:W-:Y:S01]  /*00f0*/  UMOV UR5, 0x4 ;  /* 0x0000000400057882 */ /* 0x000fe20000000000 */
[----:B------:R-:W-:Y:S01]  /*0100*/  HFMA2 R6, -RZ, RZ, 0, 5.9604644775390625e-08 ;  /* 0x00000001ff067431 */ /* 0x000fe200000001ff */
[----:B------:R-:W-:-:S03]  /*0110*/  MOV R5, 0xf ;  /* 0x0000000f00057802 */ /* 0x000fc60000000f00 */
[----:B------:R-:W-:Y:S04]  /*0120*/  DEPBAR.LE SB1, 0x36 ;  /* 0x00009d800000791a */ /* 0x000fe80000000000 */
[----:B------:R-:W1:Y:S02]  /*0130*/  UTCATOMSWS.FIND_AND_SET.ALIGN UP0, UR5, UR5 ;  /* 0x00000005000575e3 */ /* 0x000e640008000800 */
[----:B-1----:R-:W-:-:S04]  /*0140*/  PLOP3.LUT P1, PT, PT, PT, UP0, 0x80, 0x8 ;  /* 0x000000000008781c */ /* 0x002fc80003f2f008 */
[----:B------:R-:W-:-:S04]  /*0150*/  SEL R0, RZ, 0xffffffff, !P1 ;  /* 0xffffffffff007807 */ /* 0x000fc80004800000 */
[----:B------:R-:W-:Y:S02]  /*0160*/  ISETP.NE.AND P1, PT, R0, RZ, PT ;  /* 0x000000ff0000720c */ /* 0x000fe40003f25270 */
[----:B------:R-:W-:-:S11]  /*0170*/  MOV R0, UR5 ;  /* 0x0000000500007c02 */ /* 0x000fd60008000f00 */
[----:B------:R-:W-:Y:S05]  /*0180*/  @P1 BRA `(.L_x_3) ;  /* 0x0000000000241947 */ /* 0x000fea0003800000 */
.L_x_4:
[----:B------:R-:W-:Y:S05]  /*0190*/  NANOSLEEP 0x64 ;  /* 0x000000640000795d */ /* 0x000fea0003800000 */
[----:B------:R-:W-:-:S05]  /*01a0*/  UMOV UR5, 0x4 ;  /* 0x0000000400057882 */ /* 0x000fca0000000000 */
[----:B------:R-:W-:Y:S04]  /*01b0*/  DEPBAR.LE SB1, 0x36 ;  /* 0x00009d800000791a */ /* 0x000fe80000000000 */
[----:B------:R-:W1:Y:S02]  /*01c0*/  UTCATOMSWS.FIND_AND_SET.ALIGN UP0, UR5, UR5 ;  /* 0x00000005000575e3 */ /* 0x000e640008000800 */
[----:B-1----:R-:W-:-:S04]  /*01d0*/  PLOP3.LUT P1, PT, PT, PT, UP0, 0x80, 0x8 ;  /* 0x000000000008781c */ /* 0x002fc80003f2f008 */
[----:B------:R-:W-:-:S04]  /*01e0*/  SEL R0, RZ, 0xffffffff, !P1 ;  /* 0xffffffffff007807 */ /* 0x000fc80004800000 */
[----:B------:R-:W-:Y:S02]  /*01f0*/  ISETP.NE.AND P1, PT, R0, RZ, PT ;  /* 0x000000ff0000720c */ /* 0x000fe40003f25270 */
[----:B------:R-:W-:-:S11]  /*0200*/  MOV R0, UR5 ;  /* 0x0000000500007c02 */ /* 0x000fd60008000f00 */
[----:B------:R-:W-:Y:S05]  /*0210*/  @!P1 BRA `(.L_x_4) ;  /* 0xfffffffc00dc9947 */ /* 0x000fea000383ffff */
.L_x_3:
[----:B------:R-:W-:Y:S01]  /*0220*/  IADD3 R3, PT, PT, R0, 0x10, RZ ;  /* 0x0000001000037810 */ /* 0x000fe20007ffe0ff */
[----:B------:R-:W-:Y:S01]  /*0230*/  UMOV UR5, 0x50 ;  /* 0x0000005000057882 */ /* 0x000fe20000000000 */
[----:B------:R-:W-:Y:S01]  /*0240*/  SHF.L.U32 R2, R5, R0, RZ ;  /* 0x0000000005027219 */ /* 0x000fe200000006ff */
[----:B------:R-:W-:Y:S01]  /*0250*/  ULEA UR5, UR6, UR5, 0x18 ;  /* 0x0000000506057291 */ /* 0x000fe2000f8ec0ff */
[----:B------:R-:W-:Y:S02]  /*0260*/  SHF.L.U32 R3, R6, R3, RZ ;  /* 0x0000000306037219 */ /* 0x000fe400000006ff */
[----:B------:R-:W-:Y:S02]  /*0270*/  SHF.L.U32 R0, R0, 0x5, RZ ;  /* 0x0000000500007819 */ /* 0x000fe400000006ff */
[----:B------:R-:W-:-:S05]  /*0280*/  LOP3.LUT R2, R3, R2, RZ, 0xfc, !PT ;  /* 0x0000000203027212 */ /* 0x000fca00078efcff */
[----:B------:R1:W-:Y:S04]  /*0290*/  ATOMS.OR RZ, [UR5], R2 ;  /* 0x00000002ffff798c */ /* 0x0003e8000b000005 */
[----:B------:R1:W-:Y:S01]  /*02a0*/  STS [UR4], R0 ;  /* 0x00000000ff007988 */ /* 0x0003e20008000804 */
[----:B------:R-:W-:Y:S05]  /*02b0*/  BRA `(.L_x_2) ;  /* 0x0000000000107947 */ /* 0x000fea0003800000 */
.L_x_1:
[----:B------:R-:W-:Y:S02]  /*02c0*/  MOV R0, 0xffffffff ;  /* 0xffffffff00007802 */ /* 0x000fe40000000f00 */
[----:B------:R-:W-:-:S03]  /*02d0*/  MOV R2, 0x300 ;  /* 0x0000030000027802 */ /* 0x000fc60000000f00 */
[----:B------:R1:W-:Y:S04]  /*02e0*/  STS [UR4], R0 ;  /* 0x00000000ff007988 */ /* 0x0003e80008000804 */
[----:B01----:R-:W-:Y:S05]  /*02f0*/  CALL.REL.NOINC `($__internal_1_$__cuda_sm10x_tcgen05_guardrail_trap_phase_invalid_during_alloc) ;  /* 0x0000008800507944 */ /* 0x003fea0003c00000 */
.L_x_2:
[----:B------:R-:W-:Y:S05]  /*0300*/  WARPSYNC.ALL ;  /* 0x0000000000007948 */ /* 0x000fea0003800000 */
[----:B------:R-:W-:Y:S01]  /*0310*/  NOP ;  /* 0x0000000000007918 */ /* 0x000fe20000000000 */
.L_x_0:
[----:B------:R-:W2:Y:S01]  /*0320*/  S2R R3, SR_CTAID.X ;  /* 0x0000000000037919 */ /* 0x000ea20000002500 */
[----:B------:R-:W3:Y:S01]  /*0330*/  S2UR UR8, SR_CgaCtaId ;  /* 0x00000000000879c3 */ /* 0x000ee20000008800 */
[----:B------:R-:W4:Y:S01]  /*0340*/  LDCU.64 UR4, c[0x0][0x3b0] ;  /* 0x00007600ff0477ac */ /* 0x000f220008000a00 */
[----:B-1----:R-:W-:Y:S01]  /*0350*/  LOP3.LUT R0, R4, 0x7f, RZ, 0xc0, !PT ;  /* 0x0000007f04007812 */ /* 0x002fe200078ec0ff */
[----:B------:R-:W1:Y:S05]  /*0360*/  LDCU.64 UR6, c[0x0][0x3b0] ;  /* 0x00007600ff0677ac */ /* 0x000e6a0008000a00 */
[----:B------:R-:W4:Y:S01]  /*0370*/  S2UR UR9, SR_CTAID.Y ;  /* 0x00000000000979c3 */ /* 0x000f220000002600 */
[----:B------:R-:W-:Y:S01]  /*0380*/  UMOV UR12, 0x400 ;  /* 0x00000400000c7882 */ /* 0x000fe20000000000 */
[----:B------:R-:W0:Y:S06]  /*0390*/  LDCU.64 UR34, c[0x0][0x358] ;  /* 0x00006b00ff2277ac */ /* 0x000e2c0008000a00 */
[----:B------:R-:W0:Y:S08]  /*03a0*/  LDC.64 R10, c[0x0][0x380] ;  /* 0x0000e000ff0a7b82 */ /* 0x000e300000000a00 */
[----:B------:R-:W0:Y:S01]  /*03b0*/  LDC.64 R8, c[0x0][0x380] ;  /* 0x0000e000ff087b82 */ /* 0x000e220000000a00 */
[----:B---3--:R-:W-:-:S07]  /*03c0*/  ULEA UR12, UR8, UR12, 0x18 ;  /* 0x0000000c080c7291 */ /* 0x008fce000f8ec0ff */
[----:B------:R-:W-:Y:S01]  /*03d0*/  BAR.SYNC.DEFER_BLOCKING 0x0 ;  /* 0x0000000000007b1d */ /* 0x000fe20000010000 */
[----:B--2---:R-:W-:-:S07]  /*03e0*/  LEA R0, R3, R0, 0x7 ;  /* 0x0000000003007211 */ /* 0x004fce00078e38ff */
[----:B------:R-:W2:Y:S01]  /*03f0*/  LDC R2, c[0x0][0x3b8] ;  /* 0x0000ee00ff027b82 */ /* 0x000ea20000000800 */
[----:B----4-:R-:W-:Y:S02]  /*0400*/  UIMAD UR4, UR9, UR4, URZ ;  /* 0x00000004090472a4 */ /* 0x010fe4000f8e02ff */
[----:B-1----:R-:W-:Y:S01]  /*0410*/  UIMAD UR6, UR9, UR6, URZ ;  /* 0x00000006090672a4 */ /* 0x002fe2000f8e02ff */
[----:B------:R-:W-:Y:S01]  /*0420*/  IMAD R3, R0, UR5, RZ ;  /* 0x0000000500037c24 */ /* 0x000fe2000f8e02ff */
[----:B------:R-:W-:Y:S02]  /*0430*/  USHF.L.U32 UR10, UR4, 0x1, URZ ;  /* 0x00000001040a7899 */ /* 0x000fe400080006ff */
[----:B------:R-:W-:Y:S01]  /*0440*/  UIMAD.WIDE UR4, UR4, 0x2, URZ ;  /* 0x00000002040478a5 */ /* 0x000fe2000f8e02ff */
[C---:B------:R-:W-:Y:S01]  /*0450*/  IMAD.HI R12, R3.reuse, 0x2, RZ ;  /* 0x00000002030c7827 */ /* 0x040fe200078e02ff */
[----:B------:R-:W-:-:S03]  /*0460*/  SHF.L.U32 R7, R3, 0x1, RZ ;  /* 0x0000000103077819 */ /* 0x000fc600000006ff */
[----:B------:R-:W-:Y:S01]  /*0470*/  IMAD R3, R0, UR7, RZ ;  /* 0x0000000700037c24 */ /* 0x000fe2000f8e02ff */
[----:B------:R-:W-:Y:S01]  /*0480*/  USHF.L.U32 UR7, UR6, 0x1, URZ ;  /* 0x0000000106077899 */ /* 0x000fe200080006ff */
[----:B0-----:R-:W-:-:S03]  /*0490*/  IADD3 R6, P2, P1, R7, UR10, R10 ;  /* 0x0000000a07067c10 */ /* 0x001fc6000f95e00a */
[----:B------:R-:W-:Y:S01]  /*04a0*/  SHF.L.U32 R89, R3, 0x1, RZ ;  /* 0x0000000103597819 */ /* 0x000fe200000006ff */
[----:B------:R-:W0:Y:S01]  /*04b0*/  LDS R142, [UR12] ;  /* 0x0000000cff8e7984 */ /* 0x000e220008000800 */
[----:B------:R-:W-:Y:S01]  /*04c0*/  IADD3.X R7, PT, PT, R12, UR5, R11, P2, P1 ;  /* 0x000000050c077c10 */ /* 0x000fe200097e240b */
[----:B------:R-:W-:Y:S01]  /*04d0*/  BAR.SYNC.DEFER_BLOCKING 0x0 ;  /* 0x0000000000007b1d */ /* 0x000fe20000010000 */
[----:B------:R-:W-:Y:S01]  /*04e0*/  UIMAD.WIDE UR4, UR6, 0x2, URZ ;  /* 0x00000002060478a5 */ /* 0x000fe2000f8e02ff */
[----:B------:R-:W-:Y:S01]  /*04f0*/  IADD3 R89, P1, P2, R89, UR7, R8 ;  /* 0x0000000759597c10 */ /* 0x000fe2000fa3e008 */
[----:B------:R-:W-:-:S04]  /*0500*/  IMAD.HI R8, R3, 0x2, RZ ;  /* 0x0000000203087827 */ /* 0x000fc800078e02ff */
[----:B--2---:R-:W-:Y:S01]  /*0510*/  IMAD R12, R2, 0x52, RZ ;  /* 0x00000052020c7824 */ /* 0x004fe200078e02ff */
[----:B------:R-:W-:Y:S01]  /*0520*/  IADD3.X R3, PT, PT, R8, UR5, R9, P1, P2 ;  /* 0x0000000508037c10 */ /* 0x000fe20008fe4409 */
[C---:B------:R-:W-:Y:S02]  /*0530*/  IMAD R16, R2.reuse, 0x62, RZ ;  /* 0x0000006202107824 */ /* 0x040fe400078e02ff */
[----:B------:R-:W-:Y:S01]  /*0540*/  IMAD R8, R2, 0x6, RZ ;  /* 0x0000000602087824 */ /* 0x000fe200078e02ff */
[-C--:B------:R-:W-:Y:S01]  /*0550*/  IADD3 RZ, P4, PT, R12, R89.reuse, RZ ;  /* 0x000000590cff7210 */ /* 0x080fe20007f9e0ff */
[----:B------:R-:W-:Y:S01]  /*0560*/  IMAD R12, R2, 0xc, RZ ;  /* 0x0000000c020c7824 */ /* 0x000fe200078e02ff */
[-C--:B------:R-:W-:Y:S01]  /*0570*/  IADD3 RZ, P1, PT, R16, R89.reuse, RZ ;  /* 0x0000005910ff7210 */ /* 0x080fe20007f3e0ff */
[----:B------:R-:W-:Y:S01]  /*0580*/  IMAD R14, R2, 0x60, RZ ;  /* 0x00000060020e7824 */ /* 0x000fe200078e02ff */
[-C--:B------:R-:W-:Y:S01]  /*0590*/  IADD3 R138, P2, PT, R8, R89.reuse, RZ ;  /* 0x00000059088a7210 */ /* 0x080fe20007f5e0ff */
[----:B------:R-:W-:Y:S01]  /*05a0*/  IMAD R10, R2, 0x50, RZ ;  /* 0x00000050020a7824 */ /* 0x000fe200078e02ff */
[----:B------:R-:W-:Y:S01]  /*05b0*/  IADD3 R130, P5, PT, R12, R89, RZ ;  /* 0x000000590c827210 */ /* 0x000fe20007fbe0ff */
[----:B------:R-:W-:-:S02]  /*05c0*/  IMAD R16, R2, 0x18, RZ ;  /* 0x0000001802107824 */ /* 0x000fc400078e02ff */
[----:B------:R-:W-:Y:S01]  /*05d0*/  IMAD R18, R2, 0x30, RZ ;  /* 0x0000003002127824 */ /* 0x000fe200078e02ff */
[----:B------:R1:W5:Y:S01]  /*05e0*/  LDG.E.U16 R11, desc[UR34][R6.64] ;  /* 0x00000022060b7981 */ /* 0x000362000c1e1500 */
[-C--:B------:R-:W-:Y:S01]  /*05f0*/  IADD3 RZ, P6, PT, R14, R89.reuse, RZ ;  /* 0x000000590eff7210 */ /* 0x080fe20007fde0ff */
[----:B------:R-:W-:Y:S01]  /*0600*/  IMAD R14, R2, 0x54, RZ ;  /* 0x00000054020e7824 */ /* 0x000fe200078e02ff */
[----:B------:R-:W-:Y:S01]  /*0610*/  IADD3 RZ, P3, PT, R10, R89, RZ ;  /* 0x000000590aff7210 */ /* 0x000fe20007f7e0ff */
[----:B------:R-:W-:Y:S01]  /*0620*/  IMAD R10, R2, 0xa, RZ ;  /* 0x0000000a020a7824 */ /* 0x000fe200078e02ff */
[----:B------:R-:W-:Y:S01]  /*0630*/  LEA.HI.X.SX32 R131, R8, R3, 0x1, P5 ;  /* 0x0000000308837211 */ /* 0x000fe200028f0eff */
[----:B------:R-:W-:Y:S01]  /*0640*/  IMAD R116, R2, 0x70, RZ ;  /* 0x0000007002747824 */ /* 0x000fe200078e02ff */
[----:B------:R-:W-:Y:S01]  /*0650*/  IADD3 R136, P5, PT, R18, R89, RZ ;  /* 0x0000005912887210 */ /* 0x000fe20007fbe0ff */
[C---:B------:R-:W-:Y:S01]  /*0660*/  IMAD R36, R2.reuse, 0x38, RZ ;  /* 0x0000003802247824 */ /* 0x040fe200078e02ff */
[C---:B------:R-:W-:Y:S01]  /*0670*/  SHF.L.U32 R8, R2.reuse, 0x3, RZ ;  /* 0x0000000302087819 */ /* 0x040fe200000006ff */
[C---:B------:R-:W-:Y:S01]  /*0680*/  IMAD R22, R2.reuse, 0x66, RZ ;  /* 0x0000006602167824 */ /* 0x040fe200078e02ff */
[CC--:B-1----:R-:W-:Y:S01]  /*0690*/  LEA R6, R2.reuse, R2.reuse, 0x1 ;  /* 0x0000000202067211 */ /* 0x0c2fe200078e08ff */
[----:B------:R-:W-:Y:S01]  /*06a0*/  IMAD R20, R2, 0x64, RZ ;  /* 0x0000006402147824 */ /* 0x000fe200078e02ff */
[-C--:B------:R-:W-:Y:S01]  /*06b0*/  LEA.HI.X.SX32 R137, R16, R3.reuse, 0x1, P5 ;  /* 0x0000000310897211 */ /* 0x080fe200028f0eff */
[----:B------:R-:W-:Y:S01]  /*06c0*/  IMAD R114, R2, 0x42, RZ ;  /* 0x0000004202727824 */ /* 0x000fe200078e02ff */
[----:B------:R-:W-:Y:S01]  /*06d0*/  LEA.HI.X.SX32 R139, R6, R3, 0x1, P2 ;  /* 0x00000003068b7211 */ /* 0x000fe200010f0eff */
[----:B------:R-:W-:Y:S01]  /*06e0*/  IMAD R24, R2, 0x22, RZ ;  /* 0x0000002202187824 */ /* 0x000fe200078e02ff */
[----:B------:R-:W-:Y:S01]  /*06f0*/  IADD3 R132, P2, PT, R16, R89, RZ ;  /* 0x0000005910847210 */ /* 0x000fe20007f5e0ff */
[C---:B------:R-:W-:Y:S01]  /*0700*/  IMAD R16, R2.reuse, 0x28, RZ ;  /* 0x0000002802107824 */ /* 0x040fe200078e02ff */
[CC--:B------:R-:W-:Y:S01]  /*0710*/  LEA R6, R2.reuse, R2.reuse, 0x2 ;  /* 0x0000000202067211 */ /* 0x0c0fe200078e10ff */
[----:B------:R-:W-:Y:S01]  /*0720*/  IMAD R100, R2, 0x44, RZ ;  /* 0x0000004402647824 */ /* 0x000fe200078e02ff */
[----:B------:R-:W-:Y:S01]  /*0730*/  LEA.HI.X.SX32 R133, R12, R3, 0x1, P2 ;  /* 0x000000030c857211 */ /* 0x000fe200010f0eff */
[----:B------:R-:W-:Y:S01]  /*0740*/  IMAD R50, R2, 0x24, RZ ;  /* 0x0000002402327824 */ /* 0x000fe200078e02ff */
[-C--:B------:R-:W-:Y:S01]  /*0750*/  IADD3 RZ, P2, PT, R14, R89.reuse, RZ ;  /* 0x000000590eff7210 */ /* 0x080fe20007f5e0ff */
[----:B------:R-:W-:Y:S01]  /*0760*/  IMAD R14, R2, 0x14, RZ ;  /* 0x00000014020e7824 */ /* 0x000fe200078e02ff */
[----:B------:R-:W-:Y:S01]  /*0770*/  IADD3 R126, P5, PT, R10, R89, RZ ;  /* 0x000000590a7e7210 */ /* 0x000fe20007fbe0ff */
[----:B------:R-:W-:Y:S01]  /*0780*/  IMAD R46, R2, 0x2a, RZ ;  /* 0x0000002a022e7824 */ /* 0x000fe200078e02ff */
[-C--:B------:R-:W-:Y:S01]  /*0790*/  LEA.HI.X.SX32 R13, R16, R3.reuse, 0x1, P3 ;  /* 0x00000003100d7211 */ /* 0x080fe200018f0eff */
[----:B------:R-:W-:Y:S01]  /*07a0*/  IMAD R64, R2, 0x34, RZ ;  /* 0x0000003402407824 */ /* 0x000fe200078e02ff */
[----:B------:R-:W-:Y:S01]  /*07b0*/  LEA.HI.X.SX32 R127, R6, R3, 0x1, P5 ;  /* 0x00000003067f7211 */ /* 0x000fe200028f0eff */
[----:B------:R-:W-:Y:S01]  /*07c0*/  IMAD R92, R2, 0x74, RZ ;  /* 0x00000074025c7824 */ /* 0x000fe200078e02ff */
[----:B------:R-:W-:Y:S01]  /*07d0*/  IADD3 R128, P5, PT, R14, R89, RZ ;  /* 0x000000590e807210 */ /* 0x000fe20007fbe0ff */
[C---:B------:R-:W-:Y:S01]  /*07e0*/  IMAD R48, R2.reuse, 0x3a, RZ ;  /* 0x0000003a02307824 */ /* 0x040fe200078e02ff */
[C---:B------:R-:W-:Y:S01]  /*07f0*/  SHF.L.U32 R12, R2.reuse, 0x4, RZ ;  /* 0x00000004020c7819 */ /* 0x040fe200000006ff */
[----:B------:R-:W-:Y:S01]  /*0800*/  IMAD R90, R2, 0x46, RZ ;  /* 0x00000046025a7824 */ /* 0x000fe200078e02ff */
[----:B------:R-:W-:Y:S01]  /*0810*/  LEA.HI.X.SX32 R129, R10, R3, 0x1, P5 ;  /* 0x000000030a817211 */ /* 0x000fe200028f0eff */
[----:B------:R-:W-:Y:S01]  /*0820*/  IMAD R10, R2, 0x56, RZ ;  /* 0x00000056020a7824 */ /* 0x000fe200078e02ff */
[-C--:B------:R-:W-:Y:S01]  /*0830*/  IADD3 R124, P5, PT, R16, R89.reuse, RZ ;  /* 0x00000059107c7210 */ /* 0x080fe20007fbe0ff */
[C---:B------:R-:W-:Y:S01]  /*0840*/  IMAD R104, R2.reuse, 0x72, RZ ;  /* 0x0000007202687824 */ /* 0x040fe200078e02ff */
[C---:B------:R-:W-:Y:S01]  /*0850*/  LEA R120, P3, R2.reuse, R89, 0x5 ;  /* 0x0000005902787211 */ /* 0x040fe200078628ff */
[----:B------:R-:W-:Y:S01]  /*0860*/  IMAD R28, R2, 0x23, RZ ;  /* 0x00000023021c7824 */ /* 0x000fe200078e02ff */
[----:B------:R-:W-:Y:S01]  /*0870*/  LEA.HI.X.SX32 R125, R14, R3, 0x1, P5 ;  /* 0x000000030e7d7211 */ /* 0x000fe200028f0eff */
[C---:B------:R-:W-:Y:S01]  /*0880*/  IMAD R14, R2.reuse, 0x19, RZ ;  /* 0x00000019020e7824 */ /* 0x040fe200078e02ff */
[C---:B------:R-:W-:Y:S01]  /*0890*/  LEA R122, P5, R2.reuse, R89, 0x4 ;  /* 0x00000059027a7211 */ /* 0x040fe200078a20ff */
[----:B------:R-:W-:Y:S01]  /*08a0*/  IMAD R26, R2, 0x39, RZ ;  /* 0x00000039021a7824 */ /* 0x000fe200078e02ff */
[-C--:B------:R-:W-:Y:S01]  /*08b0*/  LEA.HI.X.SX32 R15, R18, R3.reuse, 0x1, P6 ;  /* 0x00000003120f7211 */ /* 0x080fe200030f0eff */
[----:B------:R-:W-:Y:S01]  /*08c0*/  IMAD R18, R2, 0x29, RZ ;  /* 0x0000002902127824 */ /* 0x000fe200078e02ff */
[----:B------:R-:W-:Y:S01]  /*08d0*/  LEA.HI.X.SX32 R123, R8, R3, 0x1, P5 ;  /* 0x00000003087b7211 */ /* 0x000fe200028f0eff */
[----:B------:R-:W-:Y:S01]  /*08e0*/  IMAD R32, R2, 0x2b, RZ ;  /* 0x0000002b02207824 */ /* 0x000fe200078e02ff */
[----:B------:R-:W-:Y:S01]  /*08f0*/  IADD3 R116, P5, PT, R116, R89, RZ ;  /* 0x0000005974747210 */ /* 0x000fe20007fbe0ff */
[----:B------:R-:W-:Y:S01]  /*0900*/  IMAD R34, R2, 0x33, RZ ;  /* 0x0000003302227824 */ /* 0x000fe200078e02ff */
[-C--:B------:R-:W-:Y:S01]  /*0910*/  LEA.HI.X.SX32 R121, R12, R3.reuse, 0x1, P3 ;  /* 0x000000030c797211 */ /* 0x080fe200018f0eff */
[----:B------:R-:W-:Y:S01]  /*0920*/  IMAD R12, R2, 0x12, RZ ;  /* 0x00000012020c7824 */ /* 0x000fe200078e02ff */
[----:B------:R-:W-:Y:S01]  /*0930*/  LEA.HI.X.SX32 R117, R36, R3, 0x1, P5 ;  /* 0x0000000324757211 */ /* 0x000fe200028f0eff */
[----:B------:R-:W-:Y:S01]  /*0940*/  IMAD R38, R2, 0x76, RZ ;  /* 0x0000007602267824 */ /* 0x000fe200078e02ff */
[-C--:B------:R-:W-:Y:S01]  /*0950*/  IADD3 RZ, P5, PT, R22, R89.reuse, RZ ;  /* 0x0000005916ff7210 */ /* 0x080fe20007fbe0ff */
[C---:B------:R-:W-:Y:S01]  /*0960*/  IMAD R22, R2.reuse, 0x32, RZ ;  /* 0x0000003202167824 */ /* 0x040fe200078e02ff */
[C---:B------:R-:W-:Y:S01]  /*0970*/  SHF.L.U32 R6, R2.reuse, 0x5, RZ ;  /* 0x0000000502067819 */ /* 0x040fe200000006ff */
[C---:B------:R-:W-:Y:S01]  /*0980*/  IMAD R40, R2.reuse, 0x3b, RZ ;  /* 0x0000003b02287824 */ /* 0x040fe200078e02ff */
[CC--:B------:R-:W-:Y:S01]  /*0990*/  LEA R118, P6, R2.reuse, R89.reuse, 0x6 ;  /* 0x0000005902767211 */ /* 0x0c0fe200078c30ff */
[----:B------:R-:W-:Y:S01]  /*09a0*/  IMAD R30, R2, 0x1c, RZ ;  /* 0x0000001c021e7824 */ /* 0x000fe200078e02ff */
[----:B------:R-:W-:Y:S01]  /*09b0*/  IADD3 RZ, P3, PT, R20, R89, RZ ;  /* 0x0000005914ff7210 */ /* 0x000fe20007f7e0ff */
[----:B------:R-:W-:Y:S01]  /*09c0*/  IMAD R20, R2, 0x31, RZ ;  /* 0x0000003102147824 */ /* 0x000fe200078e02ff */
[----:B------:R-:W-:Y:S01]  /*09d0*/  LEA.HI.X.SX32 R17, R18, R3, 0x1, P4 ;  /* 0x0000000312117211 */ /* 0x000fe200020f0eff */
[C---:B------:R-:W-:Y:S01]  /*09e0*/  IMAD R18, R2.reuse, 0x4e, RZ ;  /* 0x0000004e02127824 */ /* 0x040fe200078e02ff */
[CC--:B------:R-:W-:Y:S01]  /*09f0*/  LEA R16, R2.reuse, R2.reuse, 0x5 ;  /* 0x0000000202107211 */ /* 0x0c0fe200078e28ff */
[----:B------:R-:W-:Y:S01]  /*0a00*/  IMAD R44, R2, 0x48, RZ ;  /* 0x00000048022c7824 */ /* 0x000fe200078e02ff */
[----:B------:R-:W-:Y:S01]  /*0a10*/  IADD3 R114, P4, PT, R114, R89, RZ ;  /* 0x0000005972727210 */ /* 0x000fe20007f9e0ff */
[----:B------:R-:W-:Y:S01]  /*0a20*/  IMAD R56, R2, 0x2c, RZ ;  /* 0x0000002c02387824 */ /* 0x000fe200078e02ff */
[-C--:B------:R-:W-:Y:S01]  /*0a30*/  LEA.HI.X.SX32 R119, R6, R3.reuse, 0x1, P6 ;  /* 0x0000000306777211 */ /* 0x080fe200030f0eff */
[----:B------:R-:W-:Y:S01]  /*0a40*/  IMAD R60, R2, 0x68, RZ ;  /* 0x00000068023c7824 */ /* 0x000fe200078e02ff */
[----:B------:R-:W-:Y:S01]  /*0a50*/  LEA.HI.X.SX32 R23, R22, R3, 0x1, P3 ;  /* 0x0000000316177211 */ /* 0x000fe200018f0eff */
[----:B------:R-:W1:Y:S01]  /*0a60*/  LDCU.64 UR4, c[0x0][0x3b0] ;  /* 0x00007600ff0477ac */ /* 0x000e620008000a00 */
        /* <DEDUP_REMOVED lines=12> */
[----:B------:R-:W-:Y:S01]  /*0b30*/  LEA.HI.X.SX32 R103, R6, R3, 0x1, P3 ;  /* 0x0000000306677211 */ /* 0x000fe200018f0eff */
[----:B------:R-:W-:Y:S01]  /*0b40*/  IMAD R72, R2, 0x6a, RZ ;  /* 0x0000006a02487824 */ /* 0x000fe200078e02ff */
[----:B------:R-:W-:Y:S01]  /*0b50*/  IADD3 R100, P3, PT, R100, R89, RZ ;  /* 0x0000005964647210 */ /* 0x000fe20007f7e0ff */
[----:B------:R-:W-:Y:S01]  /*0b60*/  IMAD R86, R2, 0x7c, RZ ;  /* 0x0000007c02567824 */ /* 0x000fe200078e02ff */
[-C--:B------:R-:W-:Y:S01]  /*0b70*/  LEA.HI.X.SX32 R111, R10, R3.reuse, 0x1, P4 ;  /* 0x000000030a6f7211 */ /* 0x080fe200020f0eff */
[----:B------:R-:W-:Y:S01]  /*0b80*/  IMAD R10, R2, 0x5a, RZ ;  /* 0x0000005a020a7824 */ /* 0x000fe200078e02ff */
[-C--:B------:R-:W-:Y:S01]  /*0b90*/  LEA.HI.X.SX32 R19, R20, R3.reuse, 0x1, P1 ;  /* 0x0000000314137211 */ /* 0x080fe200008f0eff */
[----:B------:R-:W-:Y:S01]  /*0ba0*/  IMAD R20, R2, 0x1a, RZ ;  /* 0x0000001a02147824 */ /* 0x000fe200078e02ff */
[----:B------:R-:W-:Y:S01]  /*0bb0*/  LEA.HI.X.SX32 R101, R24, R3, 0x1, P3 ;  /* 0x0000000318657211 */ /* 0x000fe200018f0eff */
[----:B------:R-:W-:Y:S01]  /*0bc0*/  IMAD R80, R2, 0x2f, RZ ;  /* 0x0000002f02507824 */ /* 0x000fe200078e02ff */
[----:B------:R-:W-:Y:S01]  /*0bd0*/  IADD3 R98, P3, PT, R50, R89, RZ ;  /* 0x0000005932627210 */ /* 0x000fe20007f7e0ff */
[----:B------:R-:W-:Y:S01]  /*0be0*/  IMAD R70, R2, 0x4c, RZ ;  /* 0x0000004c02467824 */ /* 0x000fe200078e02ff */
[----:B------:R-:W-:Y:S01]  /*0bf0*/  LEA.HI.X.SX32 R21, R46, R3, 0x1, P2 ;  /* 0x000000032e157211 */ /* 0x000fe200010f0eff */
[----:B------:R-:W-:Y:S01]  /*0c00*/  IMAD R84, R2, 0x7a, RZ ;  /* 0x0000007a02547824 */ /* 0x000fe200078e02ff */
[----:B------:R-:W-:Y:S01]  /*0c10*/  IADD3 RZ, P2, PT, R10, R89, RZ ;  /* 0x000000590aff7210 */ /* 0x000fe20007f5e0ff */
[----:B------:R-:W-:Y:S01]  /*0c20*/  IMAD R10, R2, 0xd, RZ ;  /* 0x0000000d020a7824 */ /* 0x000fe200078e02ff */
[----:B------:R-:W-:Y:S01]  /*0c30*/  LEA.HI.X.SX32 R99, R12, R3, 0x1, P3 ;  /* 0x000000030c637211 */ /* 0x000fe200018f0eff */
[----:B------:R-:W-:Y:S01]  /*0c40*/  IMAD R88, R2, 0x7e, RZ ;  /* 0x0000007e02587824 */ /* 0x000fe200078e02ff */
[----:B------:R-:W-:Y:S01]  /*0c50*/  IADD3 R96, P3, PT, R20, R89, RZ ;  /* 0x0000005914607210 */ /* 0x000fe20007f7e0ff */
[C---:B------:R-:W-:Y:S01]  /*0c60*/  IMAD R78, R2.reuse, 0x6c, RZ ;  /* 0x0000006c024e7824 */ /* 0x040fe200078e02ff */
[C---:B------:R-:W-:Y:S01]  /*0c70*/  LEA R8, R2.reuse, R2, 0x3 ;  /* 0x0000000202087211 */ /* 0x040fe200078e18ff */
[----:B------:R-:W-:Y:S01]  /*0c80*/  IMAD R82, R2, 0x6e, RZ ;  /* 0x0000006e02527824 */ /* 0x000fe200078e02ff */
[----:B------:R-:W-:Y:S01]  /*0c90*/  LEA.HI.X.SX32 R97, R10, R3, 0x1, P3 ;  /* 0x000000030a617211 */ /* 0x000fe200018f0eff */
[----:B------:R-:W5:Y:S01]  /*0ca0*/  LDG.E.U16 R5, desc[UR34][R126.64] ;  /* 0x000000227e057981 */ /* 0x000f62000c1e1500 */
[----:B------:R-:W-:-:S02]  /*0cb0*/  IADD3 R94, P3, PT, R64, R89, RZ ;  /* 0x00000059405e7210 */ /* 0x000fc40007f7e0ff */
[----:B------:R-:W-:Y:S01]  /*0cc0*/  IADD3 R112, P1, PT, R12, R89, RZ ;  /* 0x000000590c707210 */ /* 0x000fe20007f3e0ff */
[----:B------:R-:W5:Y:S01]  /*0cd0*/  LDG.E.U16 R9, desc[UR34][R132.64] ;  /* 0x0000002284097981 */ /* 0x000f62000c1e1500 */
[----:B------:R-:W-:Y:S01]  /*0ce0*/  LEA.HI.X.SX32 R95, R20, R3, 0x1, P3 ;  /* 0x00000003145f7211 */ /* 0x000fe200018f0eff */
[----:B------:R-:W-:Y:S01]  /*0cf0*/  IMAD R20, R2, 0x15, RZ ;  /* 0x0000001502147824 */ /* 0x000fe200078e02ff */
[----:B------:R-:W-:Y:S01]  /*0d00*/  IADD3 R92, P3, PT, R92, R89, RZ ;  /* 0x000000595c5c7210 */ /* 0x000fe20007f7e0ff */
[----:B------:R-:W5:Y:S01]  /*0d10*/  LDG.E.U16 R7, desc[UR34][R124.64] ;  /* 0x000000227c077981 */ /* 0x000f62000c1e1500 */
[----:B------:R-:W-:Y:S01]  /*0d20*/  LEA.HI.X.SX32 R113, R8, R3, 0x1, P1 ;  /* 0x0000000308717211 */ /* 0x000fe200008f0eff */
[----:B------:R-:W-:Y:S01]  /*0d30*/  IMAD R8, R2, 0x58, RZ ;  /* 0x0000005802087824 */ /* 0x000fe200078e02ff */
[----:B------:R-:W-:Y:S01]  /*0d40*/  IADD3 R108, P1, PT, R22, R89, RZ ;  /* 0x00000059166c7210 */ /* 0x000fe20007f3e0ff */
[----:B------:R-:W-:Y:S01]  /*0d50*/  IMAD R22, R2, 0x16, RZ ;  /* 0x0000001602167824 */ /* 0x000fe200078e02ff */
[----:B------:R-:W-:Y:S01]  /*0d60*/  LEA.HI.X.SX32 R93, R48, R3, 0x1, P3 ;  /* 0x00000003305d7211 */ /* 0x000fe200018f0eff */
[----:B------:R-:W5:Y:S01]  /*0d70*/  LDG.E.U16 R134, desc[UR34][R120.64] ;  /* 0x0000002278867981 */ /* 0x000f62000c1e1500 */
[----:B------:R-:W-:-:S02]  /*0d80*/  IADD3 R90, P3, PT, R90, R89, RZ ;  /* 0x000000595a5a7210 */ /* 0x000fc40007f7e0ff */
[----:B------:R-:W-:Y:S01]  /*0d90*/  LEA.HI.X.SX32 R109, R14, R3, 0x1, P1 ;  /* 0x000000030e6d7211 */ /* 0x000fe200008f0eff */
[----:B------:R-:W-:Y:S01]  /*0da0*/  IMAD R14, R2, 0xb, RZ ;  /* 0x0000000b020e7824 */ /* 0x000fe200078e02ff */
[-C--:B------:R-:W-:Y:S01]  /*0db0*/  IADD3 R106, P4, PT, R6, R89.reuse, RZ ;  /* 0x00000059066a7210 */ /* 0x080fe20007f9e0ff */
[----:B------:R-:W-:Y:S01]  /*0dc0*/  IMAD R6, R2, 0x36, RZ ;  /* 0x0000003602067824 */ /* 0x000fe200078e02ff */
[----:B------:R-:W-:Y:S01]  /*0dd0*/  IADD3 R104, P1, PT, R104, R89, RZ ;  /* 0x0000005968687210 */ /* 0x000fe20007f3e0ff */
[----:B------:R-:W5:Y:S01]  /*0de0*/  LDG.E.U16 R140, desc[UR34][R116.64] ;  /* 0x00000022748c7981 */ /* 0x000f62000c1e1500 */
[----:B------:R-:W-:Y:S02]  /*0df0*/  LEA.HI.X.SX32 R91, R28, R3, 0x1, P3 ;  /* 0x000000031c5b7211 */ /* 0x000fe400018f0eff */
[----:B------:R-:W-:Y:S02]  /*0e00*/  IADD3 R24, P3, PT, R22, R89, RZ ;  /* 0x0000005916187210 */ /* 0x000fe40007f7e0ff */
[-C--:B------:R-:W-:Y:S01]  /*0e10*/  LEA.HI.X.SX32 R31, R34, R3.reuse, 0x1, P5 ;  /* 0x00000003221f7211 */ /* 0x080fe200028f0eff */
[----:B-1----:R-:W-:Y:S01]  /*0e20*/  UIMAD UR4, UR9, UR4, URZ ;  /* 0x00000004090472a4 */ /* 0x002fe2000f8e02ff */
[-C--:B------:R-:W-:Y:S01]  /*0e30*/  LEA.HI.X.SX32 R105, R26, R3.reuse, 0x1, P1 ;  /* 0x000000031a697211 */ /* 0x080fe200008f0eff */
[----:B------:R-:W-:Y:S01]  /*0e40*/  IMAD R26, R2, 0x1b, RZ ;  /* 0x0000001b021a7824 */ /* 0x000fe200078e02ff */
[----:B------:R-:W-:Y:S01]  /*0e50*/  LEA.HI.X.SX32 R27, R32, R3, 0x1, P6 ;  /* 0x00000003201b7211 */ /* 0x000fe200030f0eff */
[----:B------:R-:W5:Y:S01]  /*0e60*/  LDG.E.U16 R135, desc[UR34][R118.64] ;  /* 0x0000002276877981 */ /* 0x000f62000c1e1500 */
[-C--:B------:R-:W-:Y:S01]  /*0e70*/  IADD3 RZ, P1, PT, R8, R89.reuse, RZ ;  /* 0x0000005908ff7210 */ /* 0x080fe20007f3e0ff */
[----:B------:R-:W-:Y:S01]  /*0e80*/  IMAD R8, R2, 0x26, RZ ;  /* 0x0000002602087824 */ /* 0x000fe200078e02ff */
[----:B------:R-:W-:Y:S01]  /*0e90*/  IADD3 R32, P5, PT, R6, R89, RZ ;  /* 0x0000005906207210 */ /* 0x000fe20007fbe0ff */
[----:B------:R-:W5:Y:S01]  /*0ea0*/  LDG.E.U16 R145, desc[UR34][R110.64] ;  /* 0x000000226e917981 */ /* 0x000f62000c1e1500 */
[----:B------:R-:W-:Y:S01]  /*0eb0*/  LEA.HI.X.SX32 R25, R14, R3, 0x1, P3 ;  /* 0x000000030e197211 */ /* 0x000fe200018f0eff */
[----:B------:R-:W-:Y:S01]  /*0ec0*/  IMAD R14, R2, 0x1e, RZ ;  /* 0x0000001e020e7824 */ /* 0x000fe200078e02ff */
[----:B------:R-:W-:Y:S01]  /*0ed0*/  IADD3 R34, P3, PT, R38, R89, RZ ;  /* 0x0000005926227210 */ /* 0x000fe20007f7e0ff */
[----:B------:R-:W5:Y:S01]  /*0ee0*/  LDG.E.U16 R141, desc[UR34][R114.64] ;  /* 0x00000022728d7981 */ /* 0x000f62000c1e1500 */
[----:B------:R-:W-:-:S02]  /*0ef0*/  LEA.HI.X.SX32 R107, R2, R3, 0x1, P4 ;  /* 0x00000003026b7211 */ /* 0x000fc400020f0eff */
[----:B------:R-:W-:Y:S01]  /*0f00*/  IADD3 RZ, P4, PT, R18, R89, RZ ;  /* 0x0000005912ff7210 */ /* 0x000fe20007f9e0ff */
[----:B------:R-:W-:Y:S01]  /*0f10*/  IMAD R18, R2, 0x13, RZ ;  /* 0x0000001302127824 */ /* 0x000fe200078e02ff */
[----:B------:R-:W-:Y:S01]  /*0f20*/  LEA.HI.X.SX32 R33, R26, R3, 0x1, P5 ;  /* 0x000000031a217211 */ /* 0x000fe200028f0eff */
[----:B------:R-:W5:Y:S01]  /*0f30*/  LDG.E.U16 R102, desc[UR34][R102.64] ;  /* 0x0000002266667981 */ /* 0x000f62000c1e1500 */
[----:B------:R-:W-:Y:S02]  /*0f40*/  IADD3 R38, P5, PT, R30, R89, RZ ;  /* 0x000000591e267210 */ /* 0x000fe40007fbe0ff */
[----:B------:R-:W-:Y:S01]  /*0f50*/  LEA R12, R2, -R2, 0x3 ;  /* 0x80000002020c7211 */ /* 0x000fe200078e18ff */
[----:B------:R-:W5:Y:S01]  /*0f60*/  LDG.E.U16 R100, desc[UR34][R100.64] ;  /* 0x0000002264647981 */ /* 0x000f62000c1e1500 */
[----:B------:R-:W-:Y:S02]  /*0f70*/  LEA.HI.X.SX32 R35, R40, R3, 0x1, P3 ;  /* 0x0000000328237211 */ /* 0x000fe400018f0eff */
[----:B------:R-:W-:Y:S01]  /*0f80*/  SHF.L.U32 R10, R2, 0x2, RZ ;  /* 0x00000002020a7819 */ /* 0x000fe200000006ff */
[----:B------:R-:W-:Y:S01]  /*0f90*/  USHF.L.U32 UR4, UR4, 0x1, URZ ;  /* 0x0000000104047899 */ /* 0x000fe200080006ff */
[-C--:B------:R-:W-:Y:S01]  /*0fa0*/  IADD3 R28, P6, PT, R8, R89.reuse, RZ ;  /* 0x00000059081c7210 */ /* 0x080fe20007fde0ff */
[----:B------:R-:W-:Y:S01]  /*0fb0*/  IMAD R26, R2, 0x3e, RZ ;  /* 0x0000003e021a7824 */ /* 0x000fe200078e02ff */
[C---:B------:R-:W-:Y:S01]  /*0fc0*/  IADD3 R40, P3, PT, R16.reuse, R89, RZ ;  /* 0x0000005910287210 */ /* 0x040fe20007f7e0ff */
[----:B------:R-:W5:Y:S01]  /*0fd0*/  LDG.E.U16 R34, desc[UR34][R34.64] ;  /* 0x0000002222227981 */ /* 0x000f62000c1e1500 */
[----:B------:R-:W-:-:S02]  /*0fe0*/  LEA.HI.X.SX32 R39, R16, R3, 0x1, P5 ;  /* 0x0000000310277211 */ /* 0x000fc400028f0eff */
[----:B------:R-:W-:Y:S01]  /*0ff0*/  LEA.HI.X.SX32 R29, R18, R3, 0x1, P6 ;  /* 0x00000003121d7211 */ /* 0x000fe200030f0eff */
[----:B------:R-:W-:Y:S01]  /*1000*/  IMAD R18, R2, 0x25, RZ ;  /* 0x0000002502127824 */ /* 0x000fe200078e02ff */
[----:B------:R-:W-:Y:S01]  /*1010*/  IADD3 R44, P5, PT, R44, R89, RZ ;  /* 0x000000592c2c7210 */ /* 0x000fe20007fbe0ff */
[----:B------:R-:W5:Y:S01]  /*1020*/  LDG.E.U16 R32, desc[UR34][R32.64] ;  /* 0x0000002220207981 */ /* 0x000f62000c1e1500 */
[----:B------:R-:W-:Y:S01]  /*1030*/  LEA.HI.X.SX32 R41, R12, R3, 0x1, P3 ;  /* 0x000000030c297211 */ /* 0x000fe200018f0eff */
[----:B------:R-:W-:Y:S01]  /*1040*/  IMAD R12, R2, 0x17, RZ ;  /* 0x00000017020c7824 */ /* 0x000fe200078e02ff */
[-C--:B------:R-:W-:Y:S01]  /*1050*/  IADD3 R36, P6, PT, R36, R89.reuse, RZ ;  /* 0x0000005924247210 */ /* 0x080fe20007fde0ff */
[----:B------:R1:W5:Y:S01]  /*1060*/  LDG.E.U16 R28, desc[UR34][R28.64] ;  /* 0x000000221c1c7981 */ /* 0x000362000c1e1500 */
[----:B------:R-:W-:Y:S02]  /*1070*/  IADD3 R46, P3, PT, R46, R89, RZ ;  /* 0x000000592e2e7210 */ /* 0x000fe40007f7e0ff */
[-C--:B------:R-:W-:Y:S01]  /*1080*/  LEA.HI.X.SX32 R45, R50, R3.reuse, 0x1, P5 ;  /* 0x00000003322d7211 */ /* 0x080fe200028f0eff */
[----:B------:R-:W5:Y:S01]  /*1090*/  LDG.E.U16 R24, desc[UR34][R24.64] ;  /* 0x0000002218187981 */ /* 0x000f62000c1e1500 */
[----:B------:R-:W-:-:S02]  /*10a0*/  LEA.HI.X.SX32 R37, R30, R3, 0x1, P6 ;  /* 0x000000031e257211 */ /* 0x000fc400030f0eff */
[----:B------:R-:W-:Y:S01]  /*10b0*/  IADD3 R50, P5, PT, R56, R89, RZ ;  /* 0x0000005938327210 */ /* 0x000fe20007fbe0ff */
[----:B------:R-:W5:Y:S01]  /*10c0*/  LDG.E.U16 R38, desc[UR34][R38.64] ;  /* 0x0000002226267981 */ /* 0x000f62000c1e1500 */
[----:B------:R-:W-:Y:S01]  /*10d0*/  LEA.HI.X.SX32 R47, R20, R3, 0x1, P3 ;  /* 0x00000003142f7211 */ /* 0x000fe200018f0eff */
[----:B-1----:R-:W1:Y:S01]  /*10e0*/  LDC R29, c[0x0][0x380] ;  /* 0x0000e000ff1d7b82 */ /* 0x002e620000000800 */
[CC--:B------:R-:W-:Y:S01]  /*10f0*/  LEA R42, P6, R2.reuse, R89.reuse, 0x3 ;  /* 0x00000059022a7211 */ /* 0x0c0fe200078c18ff */
[----:B------:R-:W-:Y:S01]  /*1100*/  IMAD R20, R2, 0x35, RZ ;  /* 0x0000003502147824 */ /* 0x000fe200078e02ff */
[----:B------:R-:W-:Y:S01]  /*1110*/  IADD3 RZ, P3, PT, R60, R89, RZ ;  /* 0x000000593cff7210 */ /* 0x000fe20007f7e0ff */
[----:B------:R-:W-:Y:S01]  /*1120*/  IMAD R60, R2, 0x2d, RZ ;  /* 0x0000002d023c7824 */ /* 0x000fe200078e02ff */
[-C--:B------:R-:W-:Y:S01]  /*1130*/  LEA.HI.X.SX32 R51, R22, R3.reuse, 0x1, P5 ;  /* 0x0000000316337211 */ /* 0x080fe200028f0eff */
[----:B------:R-:W-:Y:S01]  /*1140*/  IMAD R22, R2, 0x3c, RZ ;  /* 0x0000003c02167824 */ /* 0x000fe200078e02ff */
[----:B------:R-:W-:Y:S01]  /*1150*/  LEA.HI.X.SX32 R43, R10, R3, 0x1, P6 ;  /* 0x000000030a2b7211 */ /* 0x000fe200030f0eff */
[----:B------:R-:W5:Y:S01]  /*1160*/  LDG.E.U16 R36, desc[UR34][R36.64] ;  /* 0x0000002224247981 */ /* 0x000f62000c1e1500 */
[----:B------:R-:W-:-:S02]  /*1170*/  IADD3 RZ, P5, PT, R58, R89, RZ ;  /* 0x000000593aff7210 */ /* 0x000fc40007fbe0ff */
[-C--:B------:R-:W-:Y:S01]  /*1180*/  LEA.HI.X.SX32 R57, R56, R3.reuse, 0x1, P1 ;  /* 0x0000000338397211 */ /* 0x080fe200008f0eff */
[----:B------:R-:W5:Y:S01]  /*1190*/  LDG.E.U16 R144, desc[UR34][R112.64] ;  /* 0x0000002270907981 */ /* 0x000f62000c1e1500 */
[----:B------:R-:W-:Y:S02]  /*11a0*/  LEA.HI.X.SX32 R65, R64, R3, 0x1, P3 ;  /* 0x0000000340417211 */ /* 0x000fe400018f0eff */
[----:B------:R-:W-:Y:S01]  /*11b0*/  LEA R10, R2, -R2, 0x4 ;  /* 0x80000002020a7211 */ /* 0x000fe200078e20ff */
[----:B------:R-:W2:Y:S01]  /*11c0*/  LDC R64, c[0x0][0x3b8] ;  /* 0x0000ee00ff407b82 */ /* 0x000ea20000000800 */
[-C--:B------:R-:W-:Y:S01]  /*11d0*/  IADD3 R58, P1, PT, R14, R89.reuse, RZ ;  /* 0x000000590e3a7210 */ /* 0x080fe20007f3e0ff */
[----:B------:R-:W5:Y:S01]  /*11e0*/  LDG.E.U16 R108, desc[UR34][R108.64] ;  /* 0x000000226c6c7981 */ /* 0x000f62000c1e1500 */
[----:B------:R-:W-:Y:S02]  /*11f0*/  IADD3 R48, P6, PT, R48, R89, RZ ;  /* 0x0000005930307210 */ /* 0x000fe40007fde0ff */
[----:B------:R-:W-:Y:S01]  /*1200*/  LEA.HI.X.SX32 R59, R10, R3, 0x1, P1 ;  /* 0x000000030a3b7211 */ /* 0x000fe200008f0eff */
[----:B------:R-:W-:Y:S01]  /*1210*/  IMAD R10, R2, 0x3d, RZ ;  /* 0x0000003d020a7824 */ /* 0x000fe200078e02ff */
[----:B------:R-:W-:Y:S01]  /*1220*/  IADD3 R68, P1, PT, R76, R89, RZ ;  /* 0x000000594c447210 */ /* 0x000fe20007f3e0ff */
[----:B------:R-:W5:Y:S01]  /*1230*/  LDG.E.U16 R106, desc[UR34][R106.64] ;  /* 0x000000226a6a7981 */ /* 0x000f62000c1e1500 */
[-C--:B------:R-:W-:Y:S01]  /*1240*/  LEA.HI.X.SX32 R49, R52, R3.reuse, 0x1, P6 ;  /* 0x0000000334317211 */ /* 0x080fe200030f0eff */
[----:B------:R-:W-:Y:S01]  /*1250*/  IMAD R52, R2, 0x27, RZ ;  /* 0x0000002702347824 */ /* 0x000fe200078e02ff */
[----:B------:R-:W-:Y:S01]  /*1260*/  LEA.HI.X.SX32 R69, R12, R3, 0x1, P1 ;  /* 0x000000030c457211 */ /* 0x000fe200008f0eff */
[----:B------:R-:W-:Y:S01]  /*1270*/  IMAD R12, R0, UR5, RZ ;  /* 0x00000005000c7c24 */ /* 0x000fe2000f8e02ff */
[----:B------:R-:W-:Y:S01]  /*1280*/  IADD3 RZ, P6, PT, R54, R89, RZ ;  /* 0x0000005936ff7210 */ /* 0x000fe20007fde0ff */
[----:B------:R-:W-:Y:S01]  /*1290*/  IMAD R54, R2, 0x78, RZ ;  /* 0x0000007802367824 */ /* 0x000fe200078e02ff */
[----:B------:R-:W-:Y:S01]  /*12a0*/  LEA.HI.X.SX32 R53, R52, R3, 0x1, P4 ;  /* 0x0000000334357211 */ /* 0x000fe200020f0eff */
[----:B------:R-:W3:Y:S01]  /*12b0*/  LDCU UR5, c[0x0][0x3c8] ;  /* 0x00007900ff0577ac */ /* 0x000ee20008000800 */
[----:B------:R-:W-:Y:S01]  /*12c0*/  SHF.L.U32 R12, R12, 0x1, RZ ;  /* 0x000000010c0c7819 */ /* 0x000fe200000006ff */
[----:B------:R-:W5:Y:S01]  /*12d0*/  LDG.E.U16 R104, desc[UR34][R104.64] ;  /* 0x0000002268687981 */ /* 0x000f62000c1e1500 */
[----:B------:R-:W-:-:S02]  /*12e0*/  IADD3 R54, P4, PT, R54, R89, RZ ;  /* 0x0000005936367210 */ /* 0x000fc40007f9e0ff */
[----:B------:R-:W-:Y:S01]  /*12f0*/  IADD3 R66, P3, PT, R66, R89, RZ ;  /* 0x0000005942427210 */ /* 0x000fe20007f7e0ff */
[----:B------:R-:W5:Y:S01]  /*1300*/  LDG.E.U16 R98, desc[UR34][R98.64] ;  /* 0x0000002262627981 */ /* 0x000f62000c1e1500 */
[----:B-1----:R-:W-:Y:S02]  /*1310*/  IADD3 R29, PT, PT, R12, UR4, R29 ;  /* 0x000000040c1d7c10 */ /* 0x002fe4000fffe01d */
[-C--:B------:R-:W-:Y:S01]  /*1320*/  LEA.HI.X.SX32 R61, R60, R3.reuse, 0x1, P2 ;  /* 0x000000033c3d7211 */ /* 0x080fe200010f0eff */
[----:B------:R-:W5:Y:S01]  /*1330*/  LDG.E.U16 R96, desc[UR34][R96.64] ;  /* 0x0000002260607981 */ /* 0x000f62000c1e1500 */
[-C--:B------:R-:W-:Y:S02]  /*1340*/  LEA.HI.X.SX32 R55, R22, R3.reuse, 0x1, P4 ;  /* 0x0000000316377211 */ /* 0x080fe400020f0eff */
[----:B------:R-:W-:Y:S01]  /*1350*/  LEA.HI.X.SX32 R67, R18, R3, 0x1, P3 ;  /* 0x0000000312437211 */ /* 0x000fe200018f0eff */
[----:B------:R-:W5:Y:S01]  /*1360*/  LDG.E.U16 R94, desc[UR34][R94.64] ;  /* 0x000000225e5e7981 */ /* 0x000f62000c1e1500 */
[----:B------:R-:W-:-:S02]  /*1370*/  LEA R16, R2, -R2, 0x5 ;  /* 0x8000000202107211 */ /* 0x000fc400078e28ff */
[-C--:B------:R-:W-:Y:S01]  /*1380*/  IADD3 R62, P2, PT, R22, R89.reuse, RZ ;  /* 0x00000059163e7210 */ /* 0x080fe20007f5e0ff */
[----:B------:R-:W5:Y:S01]  /*1390*/  LDG.E.U16 R92, desc[UR34][R92.64] ;  /* 0x000000225c5c7981 */ /* 0x000f62000c1e1500 */
[-C--:B------:R-:W-:Y:S02]  /*13a0*/  IADD3 R72, P4, PT, R72, R89.reuse, RZ ;  /* 0x0000005948487210 */ /* 0x080fe40007f9e0ff */
[-C--:B------:R-:W-:Y:S01]  /*13b0*/  IADD3 R74, P1, PT, R26, R89.reuse, RZ ;  /* 0x000000591a4a7210 */ /* 0x080fe20007f3e0ff */
[--C-:B--2---:R-:W-:Y:S01]  /*13c0*/  IMAD R12, R64, 0x50, R29.reuse ;  /* 0x00000050400c7824 */ /* 0x104fe200078e021d */
[----:B------:R-:W-:Y:S01]  /*13d0*/  IADD3 R86, P3, PT, R86, R89, RZ ;  /* 0x0000005956567210 */ /* 0x000fe20007f7e0ff */
[--C-:B------:R-:W-:Y:S01]  /*13e0*/  IMAD R18, R64, 0x62, R29.reuse ;  /* 0x0000006240127824 */ /* 0x100fe200078e021d */
[-C--:B------:R-:W-:Y:S01]  /*13f0*/  LEA.HI.X.SX32 R63, R14, R3.reuse, 0x1, P2 ;  /* 0x000000030e3f7211 */ /* 0x080fe200010f0eff */
        /* <DEDUP_REMOVED lines=9> */
[----:B------:R-:W-:Y:S01]  /*1490*/  LEA.HI.X.SX32 R87, R26, R3, 0x1, P3 ;  /* 0x000000031a577211 */ /* 0x000fe200018f0eff */
[C-C-:B------:R-:W-:Y:S01]  /*14a0*/  IMAD R26, R64.reuse, 0x56, R29.reuse ;  /* 0x00000056401a7824 */ /* 0x140fe200078e021d */
[----:B------:R1:W5:Y:S01]  /*14b0*/  LDG.E.U16 R35, desc[UR34][R14.64] ;  /* 0x000000220e237981 */ /* 0x000362000c1e1500 */
[--C-:B------:R-:W-:Y:S01]  /*14c0*/  IMAD R52, R64, 0x4e, R29.reuse ;  /* 0x0000004e40347824 */ /* 0x100fe200078e021d */
[----:B------:R-:W-:Y:S01]  /*14d0*/  IADD3 R70, P2, PT, R70, R89, RZ ;  /* 0x0000005946467210 */ /* 0x000fe20007f5e0ff */
[C-C-:B------:R-:W-:Y:S01]  /*14e0*/  IMAD R56, R64.reuse, 0x58, R29.reuse ;  /* 0x0000005840387824 */ /* 0x140fe200078e021d */
[----:B------:R-:W5:Y:S01]  /*14f0*/  LDG.E.U16 R21, desc[UR34][R20.64] ;  /* 0x0000002214157981 */ /* 0x000f62000c1e1500 */
[--C-:B------:R-:W-:Y:S01]  /*1500*/  IMAD R60, R64, 0x5a, R29.reuse ;  /* 0x0000005a403c7824 */ /* 0x100fe200078e021d */
[----:B------:R-:W-:Y:S01]  /*1510*/  LEA.HI.X.SX32 R71, R8, R3, 0x1, P2 ;  /* 0x0000000308477211 */ /* 0x000fe200010f0eff */
[C-C-:B------:R-:W-:Y:S01]  /*1520*/  IMAD R76, R64.reuse, 0x5c, R29.reuse ;  /* 0x0000005c404c7824 */ /* 0x140fe200078e021d */
[----:B------:R-:W5:Y:S01]  /*1530*/  LDG.E.U16 R23, desc[UR34][R22.64] ;  /* 0x0000002216177981 */ /* 0x000f62000c1e1500 */
[C-C-:B------:R-:W-:Y:S01]  /*1540*/  IMAD R80, R64.reuse, 0x5e, R29.reuse ;  /* 0x0000005e40507824 */ /* 0x140fe200078e021d */
[----:B-1----:R-:W-:Y:S01]  /*1550*/  SHF.R.U32.HI R14, RZ, 0x6, R4 ;  /* 0x00000006ff0e7819 */ /* 0x002fe20000011604 */
[----:B------:R-:W-:Y:S01]  /*1560*/  IMAD R64, R64, 0x68, R29 ;  /* 0x0000006840407824 */ /* 0x000fe200078e021d */
[----:B------:R-:W5:Y:S01]  /*1570*/  LDG.E.U16 R27, desc[UR34][R26.64] ;  /* 0x000000221a1b7981 */ /* 0x000f62000c1e1500 */
[----:B------:R-:W-:Y:S01]  /*1580*/  IMAD R8, R2, 0x37, RZ ;  /* 0x0000003702087824 */ /* 0x000fe200078e02ff */
[----:B------:R-:W-:-:S02]  /*1590*/  SGXT.U32 R14, R14, 0x1 ;  /* 0x000000010e0e781a */ /* 0x000fc40000000000 */
[----:B------:R1:W5:Y:S01]  /*15a0*/  LDG.E.U16 R29, desc[UR34][R12.64] ;  /* 0x000000220c1d7981 */ /* 0x000362000c1e1500 */
[-C--:B------:R-:W-:Y:S02]  /*15b0*/  IADD3 R84, P1, PT, R84, R89.reuse, RZ ;  /* 0x0000005954547210 */ /* 0x080fe40007f3e0ff */
[-C--:B------:R-:W-:Y:S01]  /*15c0*/  IADD3 R88, P2, PT, R88, R89.reuse, RZ ;  /* 0x0000005958587210 */ /* 0x080fe20007f5e0ff */
[----:B------:R2:W5:Y:S01]  /*15d0*/  LDG.E.U16 R31, desc[UR34][R30.64] ;  /* 0x000000221e1f7981 */ /* 0x000562000c1e1500 */
[----:B------:R-:W-:Y:S02]  /*15e0*/  LEA R2, R2, -R2, 0x6 ;  /* 0x8000000202027211 */ /* 0x000fe400078e30ff */
[-C--:B------:R-:W-:Y:S01]  /*15f0*/  IADD3 R78, P6, PT, R78, R89.reuse, RZ ;  /* 0x000000594e4e7210 */ /* 0x080fe20007fde0ff */
[----:B------:R4:W5:Y:S01]  /*1600*/  LDG.E.U16 R53, desc[UR34][R52.64] ;  /* 0x0000002234357981 */ /* 0x000962000c1e1500 */
[----:B------:R-:W-:Y:S01]  /*1610*/  IADD3 R82, P5, PT, R82, R89, RZ ;  /* 0x0000005952527210 */ /* 0x000fe20007fbe0ff */
[----:B-1----:R-:W1:Y:S01]  /*1620*/  LDC.64 R12, c[0x0][0x3c0] ;  /* 0x0000f000ff0c7b82 */ /* 0x002e620000000a00 */
[-C--:B------:R-:W-:Y:S01]  /*1630*/  LEA.HI.X.SX32 R85, R10, R3.reuse, 0x1, P1 ;  /* 0x000000030a557211 */ /* 0x080fe200008f0eff */
[----:B------:R1:W5:Y:S01]  /*1640*/  LDG.E.U16 R57, desc[UR34][R56.64] ;  /* 0x0000002238397981 */ /* 0x000362000c1e1500 */
[----:B------:R-:W-:-:S02]  /*1650*/  LEA.HI.X.SX32 R89, R2, R3, 0x1, P2 ;  /* 0x0000000302597211 */ /* 0x000fc400010f0eff */
[-C--:B------:R-:W-:Y:S01]  /*1660*/  LEA.HI.X.SX32 R83, R8, R3.reuse, 0x1, P5 ;  /* 0x0000000308537211 */ /* 0x080fe200028f0eff */
[----:B------:R1:W5:Y:S01]  /*1670*/  LDG.E.U16 R61, desc[UR34][R60.64] ;  /* 0x000000223c3d7981 */ /* 0x000362000c1e1500 */
[----:B0-----:R-:W-:Y:S02]  /*1680*/  R2UR UR13, R142 ;  /* 0x000000008e0d72ca */ /* 0x001fe400000e0000 */
[----:B------:R-:W-:Y:S01]  /*1690*/  LEA.HI.X.SX32 R79, R6, R3, 0x1, P6 ;  /* 0x00000003064f7211 */ /* 0x000fe200030f0eff */
[----:B------:R0:W5:Y:S04]  /*16a0*/  LDG.E.U16 R33, desc[UR34][R16.64] ;  /* 0x0000002210217981 */ /* 0x000168000c1e1500 */
[----:B------:R0:W5:Y:S04]  /*16b0*/  LDG.E.U16 R65, desc[UR34][R64.64] ;  /* 0x0000002240417981 */ /* 0x000168000c1e1500 */
[----:B------:R-:W5:Y:S04]  /*16c0*/  LDG.E.U16 R25, desc[UR34][R74.64] ;  /* 0x000000224a197981 */ /* 0x000f68000c1e1500 */
[----:B------:R3:W5:Y:S01]  /*16d0*/  LDG.E.U16 R37, desc[UR34][R18.64] ;  /* 0x0000002212257981 */ /* 0x000762000c1e1500 */
[----:B-1----:R-:W-:-:S02]  /*16e0*/  IMAD R14, R14, R13, RZ ;  /* 0x0000000d0e0e7224 */ /* 0x002fc400078e02ff */
[----:B------:R-:W-:Y:S01]  /*16f0*/  IMAD R12, R12, UR9, RZ ;  /* 0x000000090c0c7c24 */ /* 0x000fe2000f8e02ff */
[----:B------:R1:W5:Y:S02]  /*1700*/  LDG.E.U16 R77, desc[UR34][R76.64] ;  /* 0x000000224c4d7981 */ /* 0x000364000c1e1500 */
[C---:B------:R-:W-:Y:S02]  /*1710*/  LEA R20, R13.reuse, R14, 0x1 ;  /* 0x0000000e0d147211 */ /* 0x040fe400078e08ff */
[----:B------:R-:W1:Y:S01]  /*1720*/  LDC.64 R14, c[0x0][0x388] ;  /* 0x0000e200ff0e7b82 */ /* 0x000e620000000a00 */
[----:B------:R0:W5:Y:S01]  /*1730*/  LDG.E.U16 R81, desc[UR34][R80.64] ;  /* 0x0000002250517981 */ /* 0x000162000c1e1500 */
[----:B------:R-:W-:-:S03]  /*1740*/  LEA R22, R13, R20, 0x1 ;  /* 0x000000140d167211 */ /* 0x000fc600078e08ff */
[----:B------:R-:W5:Y:S01]  /*1750*/  LDG.E.U16 R10, desc[UR34][R138.64] ;  /* 0x000000228a0a7981 */ /* 0x000f62000c1e1500 */
[----:B------:R-:W-:-:S03]  /*1760*/  LEA R26, R13, R22, 0x1 ;  /* 0x000000160d1a7211 */ /* 0x000fc600078e08ff */
[----:B------:R0:W5:Y:S01]  /*1770*/  LDG.E.U16 R8, desc[UR34][R136.64] ;  /* 0x0000002288087981 */ /* 0x000162000c1e1500 */
[----:B--2---:R-:W-:-:S03]  /*1780*/  LEA R30, R13, R26, 0x1 ;  /* 0x0000001a0d1e7211 */ /* 0x004fc600078e08ff */
[----:B------:R2:W5:Y:S01]  /*1790*/  LDG.E.U16 R6, desc[UR34][R130.64] ;  /* 0x0000002282067981 */ /* 0x000562000c1e1500 */
[----:B----4-:R-:W-:-:S03]  /*17a0*/  LEA R52, R13, R30, 0x1 ;  /* 0x0000001e0d347211 */ /* 0x010fc600078e08ff */
[----:B------:R4:W5:Y:S01]  /*17b0*/  LDG.E.U16 R3, desc[UR34][R128.64] ;  /* 0x0000002280037981 */ /* 0x000962000c1e1500 */
[----:B------:R-:W-:-:S03]  /*17c0*/  LEA R56, R13, R52, 0x1 ;  /* 0x000000340d387211 */ /* 0x000fc600078e08ff */
[----:B------:R1:W5:Y:S01]  /*17d0*/  LDG.E.U16 R2, desc[UR34][R122.64] ;  /* 0x000000227a027981 */ /* 0x000362000c1e1500 */
[C---:B------:R-:W-:Y:S02]  /*17e0*/  LEA R60, R13.reuse, R56, 0x1 ;  /* 0x000000380d3c7211 */ /* 0x040fe400078e08ff */
[----:B0-----:R-:W-:Y:S01]  /*17f0*/  LOP3.LUT R16, R4, 0x3f, RZ, 0xc0, !PT ;  /* 0x0000003f04107812 */ /* 0x001fe200078ec0ff */
[----:B------:R0:W5:Y:S01]  /*1800*/  LDG.E.U16 R90, desc[UR34][R90.64] ;  /* 0x000000225a5a7981 */ /* 0x000162000c1e1500 */
[----:B------:R-:W-:-:S03]  /*1810*/  LEA R64, R13, R60, 0x1 ;  /* 0x0000003c0d407211 */ /* 0x000fc600078e08ff */
[----:B---3--:R-:W-:Y:S01]  /*1820*/  IMAD R18, R16, UR5, RZ ;  /* 0x0000000510127c24 */ /* 0x008fe2000f8e02ff */
[C---:B------:R-:W-:Y:S01]  /*1830*/  LEA R74, R13.reuse, R64, 0x1 ;  /* 0x000000400d4a7211 */ /* 0x040fe200078e08ff */
[----:B------:R0:W5:Y:S01]  /*1840*/  LDG.E.U16 R40, desc[UR34][R40.64] ;  /* 0x0000002228287981 */ /* 0x000162000c1e1500 */
[----:B------:R-:W-:Y:S02]  /*1850*/  SHF.L.U32 R17, R12, 0x1, RZ ;  /* 0x000000010c117819 */ /* 0x000fe400000006ff */
[C---:B-1----:R-:W-:Y:S01]  /*1860*/  LEA R76, R13.reuse, R74, 0x1 ;  /* 0x0000004a0d4c7211 */ /* 0x042fe200078e08ff */
[----:B------:R0:W5:Y:S01]  /*1870*/  LDG.E.U16 R42, desc[UR34][R42.64] ;  /* 0x000000222a2a7981 */ /* 0x000162000c1e1500 */
[C---:B------:R-:W-:Y:S01]  /*1880*/  SHF.L.U32 R19, R18.reuse, 0x1, RZ ;  /* 0x0000000112137819 */ /* 0x040fe200000006ff */
[----:B------:R-:W-:Y:S01]  /*1890*/  IMAD.HI R18, R18, 0x2, RZ ;  /* 0x0000000212127827 */ /* 0x000fe200078e02ff */
[----:B------:R-:W-:Y:S01]  /*18a0*/  LEA R80, R13, R76, 0x1 ;  /* 0x0000004c0d507211 */ /* 0x000fe200078e08ff */
[----:B------:R0:W5:Y:S01]  /*18b0*/  LDG.E.U16 R44, desc[UR34][R44.64] ;  /* 0x000000222c2c7981 */ /* 0x000162000c1e1500 */
[----:B------:R-:W-:Y:S01]  /*18c0*/  IADD3 R17, P1, P2, R19, R14, R17 ;  /* 0x0000000e13117210 */ /* 0x000fe20007a3e011 */
[----:B------:R-:W-:Y:S01]  /*18d0*/  IMAD.HI R12, R12, 0x2, RZ ;  /* 0x000000020c0c7827 */ /* 0x000fe200078e02ff */
[----:B------:R-:W-:Y:S01]  /*18e0*/  LEA R146, R13, R80, 0x1 ;  /* 0x000000500d927211 */ /* 0x000fe200078e08ff */
[----:B------:R0:W5:Y:S01]  /*18f0*/  LDG.E.U16 R46, desc[UR34][R46.64] ;  /* 0x000000222e2e7981 */ /* 0x000162000c1e1500 */
[----:B------:R-:W-:-:S02]  /*1900*/  LEA R136, P3, R26, R17, 0x1 ;  /* 0x000000111a887211 */ /* 0x000fc400078608ff */
[----:B------:R-:W-:Y:S01]  /*1910*/  IADD3.X R15, PT, PT, R18, R15, R12, P1, P2 ;  /* 0x0000000f120f7210 */ /* 0x000fe20000fe440c */
[----:B------:R0:W5:Y:S01]  /*1920*/  LDG.E.U16 R48, desc[UR34][R48.64] ;  /* 0x0000002230307981 */ /* 0x000162000c1e1500 */
[-C--:B------:R-:W-:Y:S02]  /*1930*/  LEA R142, P1, R20, R17.reuse, 0x1 ;  /* 0x00000011148e7211 */ /* 0x080fe400078208ff */
[----:B------:R-:W-:Y:S01]  /*1940*/  LEA R138, P2, R22, R17, 0x1 ;  /* 0x00000011168a7211 */ /* 0x000fe200078408ff */
[----:B------:R0:W5:Y:S01]  /*1950*/  LDG.E.U16 R50, desc[UR34][R50.64] ;  /* 0x0000002232327981 */ /* 0x000162000c1e1500 */
[----:B------:R-:W-:Y:S02]  /*1960*/  LEA R148, R13, R146, 0x1 ;  /* 0x000000920d947211 */ /* 0x000fe400078e08ff */
[-C--:B------:R-:W-:Y:S01]  /*1970*/  LEA.HI.X.SX32 R143, R20, R15.reuse, 0x1, P1 ;  /* 0x0000000f148f7211 */ /* 0x080fe200008f0eff */
[----:B------:R0:W5:Y:S01]  /*1980*/  LDG.E.U16 R58, desc[UR34][R58.64] ;  /* 0x000000223a3a7981 */ /* 0x000162000c1e1500 */
[----:B------:R-:W-:-:S02]  /*1990*/  LEA.HI.X.SX32 R139, R22, R15, 0x1, P2 ;  /* 0x0000000f168b7211 */ /* 0x000fc400010f0eff */
[----:B------:R-:W-:Y:S01]  /*19a0*/  LEA.HI.X.SX32 R137, R26, R15, 0x1, P3 ;  /* 0x0000000f1a897211 */ /* 0x000fe200018f0eff */
[----:B------:R0:W5:Y:S01]  /*19b0*/  LDG.E.U16 R62, desc[UR34][R62.64] ;  /* 0x000000223e3e7981 */ /* 0x000162000c1e1500 */
[-C--:B------:R-:W-:Y:S02]  /*19c0*/  LEA R126, P4, R60, R17.reuse, 0x1 ;  /* 0x000000113c7e7211 */ /* 0x080fe400078808ff */
[-C--:B------:R-:W-:Y:S01]  /*19d0*/  LEA R132, P1, R30, R17.reuse, 0x1 ;  /* 0x000000111e847211 */ /* 0x080fe200078208ff */
[----:B------:R0:W5:Y:S01]  /*19e0*/  LDG.E.U16 R54, desc[UR34][R54.64] ;  /* 0x0000002236367981 */ /* 0x000162000c1e1500 */
[-C--:B--2---:R-:W-:Y:S02]  /*19f0*/  LEA R130, P2, R52, R17.reuse, 0x1 ;  /* 0x0000001134827211 */ /* 0x084fe400078408ff */
[----:B----4-:R-:W-:Y:S01]  /*1a00*/  LEA R128, P3, R56, R17, 0x1 ;  /* 0x0000001138807211 */ /* 0x010fe200078608ff */
[----:B------:R0:W5:Y:S01]  /*1a10*/  LDG.E.U16 R68, desc[UR34][R68.64] ;  /* 0x0000002244447981 */ /* 0x000162000c1e1500 */
[----:B------:R-:W-:-:S02]  /*1a20*/  LEA R14, R13, R148, 0x1 ;  /* 0x000000940d0e7211 */ /* 0x000fc400078e08ff */
[-C--:B------:R-:W-:Y:S01]  /*1a30*/  LEA.HI.X.SX32 R127, R60, R15.reuse, 0x1, P4 ;  /* 0x0000000f3c7f7211 */ /* 0x080fe200020f0eff */
[----:B------:R0:W5:Y:S01]  /*1a40*/  LDG.E.U16 R66, desc[UR34][R66.64] ;  /* 0x0000002242427981 */ /* 0x000162000c1e1500 */
[-C--:B------:R-:W-:Y:S02]  /*1a50*/  LEA.HI.X.SX32 R133, R30, R15.reuse, 0x1, P1 ;  /* 0x0000000f1e857211 */ /* 0x080fe400008f0eff */
[-C--:B------:R-:W-:Y:S01]  /*1a60*/  LEA.HI.X.SX32 R131, R52, R15.reuse, 0x1, P2 ;  /* 0x0000000f34837211 */ /* 0x080fe200010f0eff */
[----:B------:R0:W5:Y:S01]  /*1a70*/  LDG.E.U16 R70, desc[UR34][R70.64] ;  /* 0x0000002246467981 */ /* 0x000162000c1e1500 */
[----:B------:R-:W-:Y:S02]  /*1a80*/  LEA.HI.X.SX32 R129, R56, R15, 0x1, P3 ;  /* 0x0000000f38817211 */ /* 0x000fe400018f0eff */
[----:B------:R-:W-:Y:S01]  /*1a90*/  LEA R118, P4, R80, R17, 0x1 ;  /* 0x0000001150767211 */ /* 0x000fe200078808ff */
[----:B------:R0:W5:Y:S01]  /*1aa0*/  LDG.E.U16 R72, desc[UR34][R72.64] ;  /* 0x0000002248487981 */ /* 0x000162000c1e1500 */
[----:B------:R-:W-:-:S02]  /*1ab0*/  LEA R13, R13, R14, 0x1 ;  /* 0x0000000e0d0d7211 */ /* 0x000fc400078e08ff */
[-C--:B------:R-:W-:Y:S01]  /*1ac0*/  LEA R124, P1, R64, R17.reuse, 0x1 ;  /* 0x00000011407c7211 */ /* 0x080fe200078208ff */
[----:B------:R0:W5:Y:S01]  /*1ad0*/  LDG.E.U16 R78, desc[UR34][R78.64] ;  /* 0x000000224e4e7981 */ /* 0x000162000c1e1500 */
[-C--:B------:R-:W-:Y:S02]  /*1ae0*/  LEA R122, P2, R74, R17.reuse, 0x1 ;  /* 0x000000114a7a7211 */ /* 0x080fe400078408ff */
[----:B------:R-:W-:Y:S01]  /*1af0*/  LEA R120, P3, R76, R17, 0x1 ;  /* 0x000000114c787211 */ /* 0x000fe200078608ff */
[----:B------:R0:W5:Y:S01]  /*1b00*/  LDG.E.U16 R82, desc[UR34][R82.64] ;  /* 0x0000002252527981 */ /* 0x000162000c1e1500 */
[----:B------:R-:W-:Y:S02]  /*1b10*/  LOP3.LUT R12, R4, 0x3f, RZ, 0xc0, !PT ;  /* 0x0000003f040c7812 */ /* 0x000fe400078ec0ff */
[----:B------:R-:W-:Y:S01]  /*1b20*/  SHF.R.U32.HI R39, RZ, 0x5, R4 ;  /* 0x00000005ff277819 */ /* 0x000fe20000011604 */
[----:B------:R0:W5:Y:S01]  /*1b30*/  LDG.E.U16 R84, desc[UR34][R84.64] ;  /* 0x0000002254547981 */ /* 0x000162000c1e1500 */
[----:B------:R-:W-:-:S02]  /*1b40*/  LEA.HI.X.SX32 R119, R80, R15, 0x1, P4 ;  /* 0x0000000f50777211 */ /* 0x000fc400020f0eff */
[-C--:B------:R-:W-:Y:S01]  /*1b50*/  LEA.HI.X.SX32 R125, R64, R15.reuse, 0x1, P1 ;  /* 0x0000000f407d7211 */ /* 0x080fe200008f0eff */
[----:B------:R0:W5:Y:S01]  /*1b60*/  LDG.E.U16 R86, desc[UR34][R86.64] ;  /* 0x0000002256567981 */ /* 0x000162000c1e1500 */
[-C--:B------:R-:W-:Y:S02]  /*1b70*/  LEA.HI.X.SX32 R123, R74, R15.reuse, 0x1, P2 ;  /* 0x0000000f4a7b7211 */ /* 0x080fe400010f0eff */
[----:B------:R-:W-:Y:S01]  /*1b80*/  LEA.HI.X.SX32 R121, R76, R15, 0x1, P3 ;  /* 0x0000000f4c797211 */ /* 0x000fe200018f0eff */
[----:B------:R0:W5:Y:S01]  /*1b90*/  LDG.E.U16 R88, desc[UR34][R88.64] ;  /* 0x0000002258587981 */ /* 0x000162000c1e1500 */
[----:B------:R-:W-:Y:S02]  /*1ba0*/  LEA R110, P4, R13, R17, 0x1 ;  /* 0x000000110d6e7211 */ /* 0x000fe400078808ff */
[----:B------:R-:W-:Y:S02]  /*1bb0*/  LOP3.LUT R19, R4, 0x40, RZ, 0xc0, !PT ;  /* 0x0000004004137812 */ /* 0x000fe400078ec0ff */
[----:B------:R-:W-:-:S02]  /*1bc0*/  SHF.L.U32 R12, R12, 0x1, RZ ;  /* 0x000000010c0c7819 */ /* 0x000fc400000006ff */
[-C--:B------:R-:W-:Y:S02]  /*1bd0*/  LEA R116, P1, R146, R17.reuse, 0x1 ;  /* 0x0000001192747211 */ /* 0x080fe400078208ff */
[-C--:B------:R-:W-:Y:S02]  /*1be0*/  LEA R114, P2, R148, R17.reuse, 0x1 ;  /* 0x0000001194727211 */ /* 0x080fe400078408ff */
[----:B------:R-:W-:Y:S02]  /*1bf0*/  LEA R112, P3, R14, R17, 0x1 ;  /* 0x000000110e707211 */ /* 0x000fe400078608ff */
[----:B------:R-:W-:Y:S02]  /*1c00*/  R2UR UR18, R39 ;  /* 0x00000000271272ca */ /* 0x000fe400000e0000 */
[-C--:B------:R-:W-:Y:S02]  /*1c10*/  LEA.HI.X.SX32 R111, R13, R15.reuse, 0x1, P4 ;  /* 0x0000000f0d6f7211 */ /* 0x080fe400020f0eff */
[----:B------:R-:W-:-:S02]  /*1c20*/  LEA.HI.X.SX32 R117, R146, R15, 0x1, P1 ;  /* 0x0000000f92757211 */ /* 0x000fc400008f0eff */
[-C--:B------:R-:W-:Y:S02]  /*1c30*/  LEA.HI.X.SX32 R115, R148, R15.reuse, 0x1, P2 ;  /* 0x0000000f94737211 */ /* 0x080fe400010f0eff */
[----:B------:R-:W-:Y:S02]  /*1c40*/  LEA.HI.X.SX32 R113, R14, R15, 0x1, P3 ;  /* 0x0000000f0e717211 */ /* 0x000fe400018f0eff */
[----:B------:R-:W-:Y:S01]  /*1c50*/  LEA R13, R19, R12, 0x7 ;  /* 0x0000000c130d7211 */ /* 0x000fe200078e38ff */
[----:B0-----:R-:W-:Y:S06]  /*1c60*/  @P0 BRA `(.L_x_5) ;  /* 0x0000000000180947 */ /* 0x001fec0003800000 */
[----:B------:R-:W-:Y:S01]  /*1c70*/  ELECT P1, URZ, PT ;  /* 0x0000000000ff782f */ /* 0x000fe20003820000 */
[----:B------:R-:W-:Y:S01]  /*1c80*/  HFMA2 R14, -RZ, RZ, 0, 5.9604644775390625e-08 ;  /* 0x00000001ff0e7431 */ /* 0x000fe200000001ff */
[----:B------:R-:W-:Y:S01]  /*1c90*/  UMOV UR4, 0x40 ;  /* 0x0000004000047882 */ /* 0x000fe20000000000 */
[----:B------:R-:W-:Y:S01]  /*1ca0*/  UVIRTCOUNT.DEALLOC.SMPOOL 0x80 ;  /* 0x000000800000784c */ /* 0x000fe20000000000 */
[----:B------:R-:W-:-:S09]  /*1cb0*/  ULEA UR4, UR8, UR4, 0x18 ;  /* 0x0000000408047291 */ /* 0x000fd2000f8ec0ff */
[----:B------:R0:W-:Y:S03]  /*1cc0*/  @P1 STS.U8 [UR4], R14 ;  /* 0x0000000eff001988 */ /* 0x0001e60008000004 */
.L_x_5:
[----:B-----5:R1:W-:Y:S01]  /*1cd0*/  STS.U16 [R13+UR12], R11 ;  /* 0x0000000b0d007988 */ /* 0x0203e2000800040c */
[C---:B0-----:R-:W-:Y:S01]  /*1ce0*/  LOP3.LUT R14, R13.reuse, 0x10, RZ, 0x3c, !PT ;  /* 0x000000100d0e7812 */ /* 0x041fe200078e3cff */
[----:B------:R-:W0:Y:S01]  /*1cf0*/  LDCU.64 UR6, c[0x0][0x388] ;  /* 0x00007100ff0677ac */ /* 0x000e220008000a00 */
[C---:B------:R-:W-:Y:S01]  /*1d00*/  LOP3.LUT R15, R13.reuse, 0x30, RZ, 0x3c, !PT ;  /* 0x000000300d0f7812 */ /* 0x040fe200078e3cff */
[----:B------:R2:W-:Y:S01]  /*1d10*/  STS.U16 [R13+UR12+0xc00], R8 ;  /* 0x000c00080d007988 */ /* 0x0005e2000800040c */
[----:B------:R-:W-:Y:S01]  /*1d20*/  IMAD R16, R16, UR5, RZ ;  /* 0x0000000510107c24 */ /* 0x000fe2000f8e02ff */
[----:B------:R-:W-:Y:S01]  /*1d30*/  USHF.L.U32 UR4, UR18, 0x15, URZ ;  /* 0x0000001512047899 */ /* 0x000fe200080006ff */
[----:B------:R-:W-:Y:S01]  /*1d40*/  PRMT R17, RZ, 0x7610, R17 ;  /* 0x00007610ff117816 */ /* 0x000fe20000000011 */
[----:B------:R3:W-:Y:S01]  /*1d50*/  STS.U16 [R13+UR12+0x1400], R29 ;  /* 0x0014001d0d007988 */ /* 0x0007e2000800040c */
[----:B------:R-:W-:Y:S01]  /*1d60*/  UIADD3 UR15, UPT, UPT, UR12, 0x7000, URZ ;  /* 0x000070000c0f7890 */ /* 0x000fe2000fffe0ff */
[C---:B-1----:R-:W-:Y:S01]  /*1d70*/  LOP3.LUT R11, R13.reuse, 0x20, RZ, 0x3c, !PT ;  /* 0x000000200d0b7812 */ /* 0x042fe200078e3cff */
[----:B------:R-:W-:Y:S01]  /*1d80*/  ULOP3.LUT UR4, UR4, 0x600000, URZ, 0xc0, !UPT ;  /* 0x0060000004047892 */ /* 0x000fe2000f8ec0ff */
[----:B------:R-:W-:Y:S01]  /*1d90*/  STS.U16 [R13+UR12+0x1800], R35 ;  /* 0x001800230d007988 */ /* 0x000fe2000800040c */
[----:B------:R-:W1:Y:S01]  /*1da0*/  LDCU UR22, c[0x0][0x3f0] ;  /* 0x00007e00ff1677ac */ /* 0x000e620008000800 */
[----:B--2---:R-:W-:-:S02]  /*1db0*/  LOP3.LUT R8, R13, 0x40, RZ, 0x3c, !PT ;  /* 0x000000400d087812 */ /* 0x004fc400078e3cff */
[----:B------:R-:W-:Y:S01]  /*1dc0*/  STS.U16 [R13+UR12+0x400], R2 ;  /* 0x000400020d007988 */ /* 0x000fe2000800040c */
[----:B------:R-:W-:Y:S01]  /*1dd0*/  UIADD3 UR14, UPT, UPT, UR13, UR4, URZ ;  /* 0x000000040d0e7290 */ /* 0x000fe2000fffe0ff */
[----:B---3--:R-:W-:Y:S01]  /*1de0*/  PRMT R29, RZ, 0x7610, R29 ;  /* 0x00007610ff1d7816 */ /* 0x008fe2000000001d */
[----:B------:R-:W2:Y:S01]  /*1df0*/  LDCU UR17, c[0x0][0x3a8] ;  /* 0x00007500ff1177ac */ /* 0x000ea20008000800 */
[----:B------:R-:W-:Y:S01]  /*1e00*/  STS.U16 [R13+UR12+0x800], R134 ;  /* 0x000800860d007988 */ /* 0x000fe2000800040c */
[----:B------:R-:W-:Y:S02]  /*1e10*/  PRMT R18, RZ, 0x7610, R18 ;  /* 0x00007610ff127816 */ /* 0x000fe40000000012 */
[----:B------:R-:W-:Y:S01]  /*1e20*/  PRMT R20, RZ, 0x7610, R20 ;  /* 0x00007610ff147816 */ /* 0x000fe20000000014 */
[----:B------:R-:W-:Y:S01]  /*1e30*/  STS.U16 [R13+UR12+0x1000], R135 ;  /* 0x001000870d007988 */ /* 0x000fe2000800040c */
[----:B------:R-:W-:-:S03]  /*1e40*/  PRMT R19, RZ, 0x7610, R19 ;  /* 0x00007610ff137816 */ /* 0x000fc60000000013 */
[----:B------:R-:W-:Y:S04]  /*1e50*/  STS.U16 [R13+UR12+0x1c00], R140 ;  /* 0x001c008c0d007988 */ /* 0x000fe8000800040c */
[----:B------:R3:W-:Y:S04]  /*1e60*/  STS.U16 [R14+UR12+0x1480], R33 ;  /* 0x001480210e007988 */ /* 0x0007e8000800040c */
[----:B------:R4:W-:Y:S04]  /*1e70*/  STS.U16 [R14+UR12+0x1880], R37 ;  /* 0x001880250e007988 */ /* 0x0009e8000800040c */
[----:B------:R-:W-:Y:S01]  /*1e80*/  STS.U16 [R14+UR12+0x1080], R141 ;  /* 0x0010808d0e007988 */ /* 0x000fe2000800040c */
[----:B---3--:R-:W-:-:S03]  /*1e90*/  PRMT R33, RZ, 0x7610, R33 ;  /* 0x00007610ff217816 */ /* 0x008fc60000000021 */
[----:B------:R-:W-:Y:S01]  /*1ea0*/  STS.U16 [R14+UR12+0x480], R144 ;  /* 0x000480900e007988 */ /* 0x000fe2000800040c */
[----:B----4-:R-:W3:Y:S03]  /*1eb0*/  LDC R37, c[0x0][0x3d8] ;  /* 0x0000f600ff257b82 */ /* 0x010ee60000000800 */
[----:B------:R-:W-:Y:S04]  /*1ec0*/  STS.U16 [R14+UR12+0x880], R145 ;  /* 0x000880910e007988 */ /* 0x000fe8000800040c */
[----:B------:R-:W-:Y:S04]  /*1ed0*/  STS.U16 [R14+UR12+0xc80], R108 ;  /* 0x000c806c0e007988 */ /* 0x000fe8000800040c */
[----:B------:R-:W-:Y:S04]  /*1ee0*/  STS.U16 [R14+UR12+0x80], R106 ;  /* 0x0000806a0e007988 */ /* 0x000fe8000800040c */
[----:B------:R4:W-:Y:S04]  /*1ef0*/  STS.U16 [R14+UR12+0x1c80], R104 ;  /* 0x001c80680e007988 */ /* 0x0009e8000800040c */
[----:B------:R0:W-:Y:S04]  /*1f00*/  STS.U16 [R11+UR12+0x500], R3 ;  /* 0x000500030b007988 */ /* 0x0001e8000800040c */
[----:B------:R1:W-:Y:S01]  /*1f10*/  STS.U16 [R11+UR12+0x1500], R21 ;  /* 0x001500150b007988 */ /* 0x0003e2000800040c */
[----:B----4-:R-:W-:-:S03]  /*1f20*/  PRMT R14, RZ, 0x7610, R14 ;  /* 0x00007610ff0e7816 */ /* 0x010fc6000000000e */
[----:B------:R4:W-:Y:S01]  /*1f30*/  STS.U16 [R11+UR12+0x1900], R23 ;  /* 0x001900170b007988 */ /* 0x0009e2000800040c */
[----:B0-----:R-:W0:Y:S03]  /*1f40*/  LDC.64 R2, c[0x0][0x3c0] ;  /* 0x0000f000ff027b82 */ /* 0x001e260000000a00 */
[----:B------:R-:W-:Y:S01]  /*1f50*/  STS.U16 [R11+UR12+0x100], R102 ;  /* 0x000100660b007988 */ /* 0x000fe2000800040c */
[----:B-1----:R-:W-:-:S03]  /*1f60*/  PRMT R21, RZ, 0x7610, R21 ;  /* 0x00007610ff157816 */ /* 0x002fc60000000015 */
[----:B------:R-:W-:Y:S01]  /*1f70*/  STS.U16 [R11+UR12+0x1100], R100 ;  /* 0x001100640b007988 */ /* 0x000fe2000800040c */
[----:B----4-:R-:W-:-:S03]  /*1f80*/  PRMT R23, RZ, 0x7610, R23 ;  /* 0x00007610ff177816 */ /* 0x010fc60000000017 */
[----:B------:R-:W-:Y:S04]  /*1f90*/  STS.U16 [R11+UR12+0x900], R98 ;  /* 0x000900620b007988 */ /* 0x000fe8000800040c */
[----:B------:R-:W-:Y:S04]  /*1fa0*/  STS.U16 [R11+UR12+0xd00], R94 ;  /* 0x000d005e0b007988 */ /* 0x000fe8000800040c */
[----:B------:R1:W-:Y:S04]  /*1fb0*/  STS.U16 [R11+UR12+0x1d00], R92 ;  /* 0x001d005c0b007988 */ /* 0x0003e8000800040c */
[----:B------:R-:W-:Y:S01]  /*1fc0*/  STS.U16 [R15+UR12+0x180], R10 ;  /* 0x0001800a0f007988 */ /* 0x000fe2000800040c */
[----:B0-----:R-:W-:-:S03]  /*1fd0*/  IMAD R2, R2, UR9, RZ ;  /* 0x0000000902027c24 */ /* 0x001fc6000f8e02ff */
[----:B------:R-:W-:Y:S01]  /*1fe0*/  STS.U16 [R15+UR12+0x1180], R90 ;  /* 0x0011805a0f007988 */ /* 0x000fe2000800040c */
[----:B-1----:R-:W-:-:S03]  /*1ff0*/  LOP3.LUT R11, R13, 0x50, RZ, 0x3c, !PT ;  /* 0x000000500d0b7812 */ /* 0x002fc600078e3cff */
[----:B------:R0:W-:Y:S04]  /*2000*/  STS.U16 [R15+UR12+0x1580], R27 ;  /* 0x0015801b0f007988 */ /* 0x0001e8000800040c */
[----:B------:R1:W-:Y:S04]  /*2010*/  STS.U16 [R15+UR12+0x1980], R31 ;  /* 0x0019801f0f007988 */ /* 0x0003e8000800040c */
[----:B------:R-:W-:Y:S01]  /*2020*/  STS.U16 [R15+UR12+0x580], R24 ;  /* 0x000580180f007988 */ /* 0x000fe2000800040c */
[----:B0-----:R-:W-:-:S03]  /*2030*/  PRMT R27, RZ, 0x7610, R27 ;  /* 0x00007610ff1b7816 */ /* 0x001fc6000000001b */
[----:B------:R-:W-:Y:S01]  /*2040*/  STS.U16 [R15+UR12+0x980], R28 ;  /* 0x0009801c0f007988 */ /* 0x000fe2000800040c */
[----:B-1----:R-:W-:-:S03]  /*2050*/  PRMT R31, RZ, 0x7610, R31 ;  /* 0x00007610ff1f7816 */ /* 0x002fc6000000001f */
[----:B------:R-:W-:Y:S04]  /*2060*/  STS.U16 [R15+UR12+0xd80], R32 ;  /* 0x000d80200f007988 */ /* 0x000fe8000800040c */
[----:B------:R0:W-:Y:S04]  /*2070*/  STS.U16 [R15+UR12+0x1d80], R34 ;  /* 0x001d80220f007988 */ /* 0x0001e8000800040c */
[----:B------:R1:W-:Y:S04]  /*2080*/  STS.U16 [R8+UR12+0xa00], R7 ;  /* 0x000a000708007988 */ /* 0x0003e8000800040c */
[----:B------:R-:W-:Y:S01]  /*2090*/  STS.U16 [R8+UR12+0x600], R9 ;  /* 0x0006000908007988 */ /* 0x000fe2000800040c */
[----:B0-----:R-:W-:Y:S01]  /*20a0*/  PRMT R15, RZ, 0x7610, R15 ;  /* 0x00007610ff0f7816 */ /* 0x001fe2000000000f */
[----:B------:R-:W0:Y:S02]  /*20b0*/  LDC.64 R34, c[0x0][0x390] ;  /* 0x0000e400ff227b82 */ /* 0x000e240000000a00 */
[----:B------:R-:W-:Y:S01]  /*20c0*/  STS.U16 [R8+UR12+0xe00], R36 ;  /* 0x000e002408007988 */ /* 0x000fe2000800040c */
[----:B-1----:R-:W-:-:S03]  /*20d0*/  LOP3.LUT R7, R13, 0x60, RZ, 0x3c, !PT ;  /* 0x000000600d077812 */ /* 0x002fc600078e3cff */
[----:B------:R-:W-:Y:S01]  /*20e0*/  STS.U16 [R8+UR12+0x200], R42 ;  /* 0x0002002a08007988 */ /* 0x000fe2000800040c */
[----:B------:R-:W-:-:S03]  /*20f0*/  LOP3.LUT R13, R13, 0x70, RZ, 0x3c, !PT ;  /* 0x000000700d0d7812 */ /* 0x000fc600078e3cff */
[----:B------:R-:W-:Y:S04]  /*2100*/  STS.U16 [R8+UR12+0x1200], R44 ;  /* 0x0012002c08007988 */ /* 0x000fe8000800040c */
[----:B------:R-:W-:Y:S04]  /*2110*/  STS.U16 [R8+UR12+0x1600], R57 ;  /* 0x0016003908007988 */ /* 0x000fe8000800040c */
[----:B------:R-:W-:Y:S04]  /*2120*/  STS.U16 [R8+UR12+0x1a00], R65 ;  /* 0x001a004108007988 */ /* 0x000fe8000800040c */
[----:B------:R1:W-:Y:S04]  /*2130*/  STS.U16 [R8+UR12+0x1e00], R54 ;  /* 0x001e003608007988 */ /* 0x0003e8000800040c */
[----:B------:R4:W-:Y:S04]  /*2140*/  STS.U16 [R11+UR12+0x280], R5 ;  /* 0x000280050b007988 */ /* 0x0009e8000800040c */
[----:B------:R-:W-:Y:S01]  /*2150*/  STS.U16 [R11+UR12+0x680], R96 ;  /* 0x000680600b007988 */ /* 0x000fe2000800040c */
[----:B-1----:R-:W-:-:S03]  /*2160*/  SHF.R.U32.HI R8, RZ, 0x6, R4 ;  /* 0x00000006ff087819 */ /* 0x002fc60000011604 */
[----:B------:R-:W-:Y:S01]  /*2170*/  STS.U16 [R11+UR12+0xa80], R46 ;  /* 0x000a802e0b007988 */ /* 0x000fe2000800040c */
[C---:B----4-:R-:W-:Y:S01]  /*2180*/  SHF.L.U32 R5, R2.reuse, 0x1, RZ ;  /* 0x0000000102057819 */ /* 0x050fe200000006ff */
[----:B------:R-:W-:Y:S02]  /*2190*/  IMAD.HI R2, R2, 0x2, RZ ;  /* 0x0000000202027827 */ /* 0x000fe400078e02ff */
[----:B------:R-:W-:Y:S01]  /*21a0*/  STS.U16 [R11+UR12+0xe80], R48 ;  /* 0x000e80300b007988 */ /* 0x000fe2000800040c */
[----:B------:R-:W-:-:S03]  /*21b0*/  SGXT.U32 R8, R8, 0x1 ;  /* 0x000000010808781a */ /* 0x000fc60000000000 */
[----:B------:R-:W-:Y:S04]  /*21c0*/  STS.U16 [R11+UR12+0x1680], R61 ;  /* 0x0016803d0b007988 */ /* 0x000fe8000800040c */
[----:B------:R-:W-:Y:S04]  /*21d0*/  STS.U16 [R11+UR12+0x1280], R66 ;  /* 0x001280420b007988 */ /* 0x000fe8000800040c */
[----:B------:R-:W-:Y:S04]  /*21e0*/  STS.U16 [R11+UR12+0x1a80], R72 ;  /* 0x001a80480b007988 */ /* 0x000fe8000800040c */
[----:B------:R1:W-:Y:S04]  /*21f0*/  STS.U16 [R11+UR12+0x1e80], R84 ;  /* 0x001e80540b007988 */ /* 0x0003e8000800040c */
[----:B------:R4:W-:Y:S04]  /*2200*/  STS.U16 [R7+UR12+0x300], R6 ;  /* 0x0003000607007988 */ /* 0x0009e8000800040c */
[----:B------:R-:W-:Y:S01]  /*2210*/  STS.U16 [R7+UR12+0x700], R38 ;  /* 0x0007002607007988 */ /* 0x000fe2000800040c */
[----:B-1----:R-:W-:-:S03]  /*2220*/  PRMT R11, RZ, 0x7610, R11 ;  /* 0x00007610ff0b7816 */ /* 0x002fc6000000000b */
[----:B------:R-:W-:Y:S01]  /*2230*/  STS.U16 [R7+UR12+0xb00], R50 ;  /* 0x000b003207007988 */ /* 0x000fe2000800040c */
[----:B----4-:R-:W-:-:S03]  /*2240*/  SHF.L.U32 R6, R16, 0x1, RZ ;  /* 0x0000000110067819 */ /* 0x010fc600000006ff */
[----:B------:R-:W-:Y:S01]  /*2250*/  STS.U16 [R7+UR12+0xf00], R62 ;  /* 0x000f003e07007988 */ /* 0x000fe2000800040c */
[----:B------:R-:W-:Y:S01]  /*2260*/  IADD3 R6, P2, P1, R6, UR6, R5 ;  /* 0x0000000606067c10 */ /* 0x000fe2000f95e005 */
[----:B------:R-:W-:Y:S02]  /*2270*/  IMAD.HI R5, R16, 0x2, RZ ;  /* 0x0000000210057827 */ /* 0x000fe400078e02ff */
[----:B------:R-:W-:Y:S01]  /*2280*/  STS.U16 [R7+UR12+0x1300], R70 ;  /* 0x0013004607007988 */ /* 0x000fe2000800040c */
[----:B------:R-:W-:Y:S01]  /*2290*/  UMOV UR6, 0x1 ;  /* 0x0000000100067882 */ /* 0x000fe20000000000 */
[----:B------:R-:W-:Y:S02]  /*22a0*/  PRMT R16, RZ, 0x7610, R16 ;  /* 0x00007610ff107816 */ /* 0x000fe40000000010 */
[----:B------:R-:W-:Y:S01]  /*22b0*/  STS.U16 [R7+UR12+0x1700], R77 ;  /* 0x0017004d07007988 */ /* 0x000fe2000800040c */
[----:B------:R-:W-:Y:S02]  /*22c0*/  IADD3.X R2, PT, PT, R5, UR7, R2, P2, P1 ;  /* 0x0000000705027c10 */ /* 0x000fe400097e2402 */
[----:B------:R-:W-:Y:S01]  /*22d0*/  ISETP.LT.AND P2, PT, RZ, UR22, PT ;  /* 0x00000016ff007c0c */ /* 0x000fe2000bf41270 */
[----:B------:R-:W-:Y:S04]  /*22e0*/  STS.U16 [R7+UR12+0x1b00], R78 ;  /* 0x001b004e07007988 */ /* 0x000fe8000800040c */
[----:B------:R1:W-:Y:S04]  /*22f0*/  STS.U16 [R7+UR12+0x1f00], R86 ;  /* 0x001f005607007988 */ /* 0x0003e8000800040c */
[----:B------:R-:W-:Y:S04]  /*2300*/  STS.U16 [R13+UR12+0x380], R40 ;  /* 0x000380280d007988 */ /* 0x000fe8000800040c */
[----:B------:R-:W-:Y:S01]  /*2310*/  STS.U16 [R13+UR12+0x780], R58 ;  /* 0x0007803a0d007988 */ /* 0x000fe2000800040c */
[----:B-1----:R-:W-:-:S03]  /*2320*/  IMAD R7, R8, R3, RZ ;  /* 0x0000000308077224 */ /* 0x002fc600078e02ff */
[----:B------:R-:W-:Y:S02]  /*2330*/  STS.U16 [R13+UR12+0xb80], R68 ;  /* 0x000b80440d007988 */ /* 0x000fe4000800040c */
[C---:B------:R-:W-:Y:S02]  /*2340*/  LEA R74, P1, R7.reuse, R6, 0x1 ;  /* 0x00000006074a7211 */ /* 0x040fe400078208ff */
[----:B------:R1:W-:Y:S02]  /*2350*/  STS.U16 [R13+UR12+0xf80], R25 ;  /* 0x000f80190d007988 */ /* 0x0003e4000800040c */
[----:B------:R-:W-:Y:S02]  /*2360*/  LEA.HI.X.SX32 R75, R7, R2, 0x1, P1 ;  /* 0x00000002074b7211 */ /* 0x000fe400008f0eff */
[----:B------:R-:W-:Y:S01]  /*2370*/  STS.U16 [R13+UR12+0x1380], R53 ;  /* 0x001380350d007988 */ /* 0x000fe2000800040c */
[----:B------:R-:W-:-:S03]  /*2380*/  LOP3.LUT P1, RZ, R4, 0x7f, RZ, 0xc0, !PT ;  /* 0x0000007f04ff7812 */ /* 0x000fc6000782c0ff */
[----:B------:R-:W-:Y:S01]  /*2390*/  STS.U16 [R13+UR12+0x1780], R81 ;  /* 0x001780510d007988 */ /* 0x000fe2000800040c */
[----:B-1----:R-:W-:-:S03]  /*23a0*/  PRMT R25, RZ, 0x7610, R25 ;  /* 0x00007610ff197816 */ /* 0x002fc60000000019 */
[----:B------:R-:W-:Y:S04]  /*23b0*/  STS.U16 [R13+UR12+0x1b80], R82 ;  /* 0x001b80520d007988 */ /* 0x000fe8000800040c */
[----:B------:R1:W-:Y:S02]  /*23c0*/  STS.U16 [R13+UR12+0x1f80], R88 ;  /* 0x001f80580d007988 */ /* 0x0003e4000800040c */
[----:B------:R-:W-:Y:S01]  /*23d0*/  VOTEU.ALL UP0, P1 ;  /* 0x0000000000ff7886 */ /* 0x000fe20000800000 */
[----:B------:R-:W-:Y:S01]  /*23e0*/  VOTEU.ALL UP1, P1 ;  /* 0x0000000000ff7886 */ /* 0x000fe20000820000 */
[----:B------:R-:W-:Y:S01]  /*23f0*/  STTM.x64 tmem[UR14], RZ ;  /* 0x000000ff000079ed */ /* 0x000fe2000834000e */
[----:B------:R-:W4:Y:S02]  /*2400*/  FENCE.VIEW.ASYNC.T ;  /* 0x00000000000073c6 */ /* 0x000f240000000200 */
[----:B----4-:R-:W-:Y:S01]  /*2410*/  BAR.SYNC.DEFER_BLOCKING 0x0 ;  /* 0x0000000000007b1d */ /* 0x010fe20000010000 */
[----:B------:R-:W-:-:S04]  /*2420*/  @!UP0 UIADD3 UR4, UPT, UPT, -UR6, 0x100000, URZ ;  /* 0x0010000006048890 */ /* 0x000fc8000fffe1ff */
[----:B------:R-:W-:Y:S02]  /*2430*/  @!UP0 USHF.L.U32 UR5, UR4, 0xb, URZ ;  /* 0x0000000b04058899 */ /* 0x000fe400080006ff */
[----:B------:R-:W-:Y:S01]  /*2440*/  @!UP0 USHF.L.U32 UR4, UR4, 0x1, URZ ;  /* 0x0000000104048899 */ /* 0x000fe200080006ff */
[----:B-1----:R-:W-:Y:S01]  /*2450*/  PRMT R13, RZ, 0x7610, R13 ;  /* 0x00007610ff0d7816 */ /* 0x002fe2000000000d */
[----:B------:R-:W1:Y:S10]  /*2460*/  FENCE.VIEW.ASYNC.S ;  /* 0x00000000000073c6 */ /* 0x000e740000000000 */
[----:B-1----:R1:W4:Y:S02]  /*2470*/  @!UP1 SYNCS.EXCH.64 URZ, [UR15], UR4 ;  /* 0x000000040fff95b2 */ /* 0x0023240008000100 */
[----:B----4-:R-:W-:Y:S01]  /*2480*/  BAR.SYNC.DEFER_BLOCKING 0x0 ;  /* 0x0000000000007b1d */ /* 0x010fe20000010000 */
[----:B------:R-:W-:-:S05]  /*2490*/  SHF.R.U32.HI R2, RZ, 0x5, R4 ;  /* 0x00000005ff027819 */ /* 0x000fca0000011604 */
[----:B-1----:R-:W1:Y:S01]  /*24a0*/  LDCU UR4, c[0x0][0x3d0] ;  /* 0x00007a00ff0477ac */ /* 0x002e620008000800 */
[----:B------:R-:W4:Y:S01]  /*24b0*/  LDCU UR5, c[0x0][0x3d4] ;  /* 0x00007a80ff0577ac */ /* 0x000f220008000800 */
[----:B------:R-:W2:Y:S04]  /*24c0*/  @P2 LDG.E.U16 R11, desc[UR34][R74.64] ;  /* 0x000000224a0b2981 */ /* 0x000ea8000c1e1500 */
        /* <DEDUP_REMOVED lines=14> */
[----:B------:R-:W2:Y:S01]  /*25b0*/  @P2 LDG.E.U16 R33, desc[UR34][R110.64] ;  /* 0x000000226e212981 */ /* 0x000ea2000c1e1500 */
[----:B------:R-:W-:Y:S01]  /*25c0*/  SGXT.U32 R2, R2, 0x2 ;  /* 0x000000020202781a */ /* 0x000fe20000000000 */
[----:B-1----:R-:W-:Y:S01]  /*25d0*/  UIMAD UR4, UR9, UR4, URZ ;  /* 0x00000004090472a4 */ /* 0x002fe2000f8e02ff */
[----:B------:R-:W-:Y:S01]  /*25e0*/  SHF.R.S32.HI R5, RZ, 0x6, R4 ;  /* 0x00000006ff057819 */ /* 0x000fe20000011404 */
[----:B------:R-:W-:Y:S01]  /*25f0*/  VOTEU.ALL UP1, P1 ;  /* 0x0000000000ff7886 */ /* 0x000fe20000820000 */
[----:B------:R-:W-:Y:S01]  /*2600*/  LOP3.LUT R4, R4, 0x1f, RZ, 0xc0, !PT ;  /* 0x0000001f04047812 */ /* 0x000fe200078ec0ff */
[----:B---3--:R-:W-:Y:S01]  /*2610*/  IMAD R2, R2, R37, RZ ;  /* 0x0000002502027224 */ /* 0x008fe200078e02ff */
[----:B------:R-:W-:Y:S01]  /*2620*/  SGXT R5, R5, 0x1 ;  /* 0x000000010505781a */ /* 0x000fe20000000200 */
[----:B------:R-:W-:Y:S01]  /*2630*/  USHF.L.U32 UR8, UR4, 0x1, URZ ;  /* 0x0000000104087899 */ /* 0x000fe200080006ff */
[----:B------:R-:W-:Y:S01]  /*2640*/  PRMT R39, RZ, 0x7610, R39 ;  /* 0x00007610ff277816 */ /* 0x000fe20000000027 */
[----:B----4-:R-:W-:Y:S01]  /*2650*/  IMAD R4, R4, UR5, RZ ;  /* 0x0000000504047c24 */ /* 0x010fe2000f8e02ff */
[C---:B------:R-:W-:Y:S01]  /*2660*/  LEA R6, R37.reuse, R2, 0x2 ;  /* 0x0000000225067211 */ /* 0x040fe200078e10ff */
[----:B------:R-:W-:Y:S01]  /*2670*/  UIMAD.WIDE UR4, UR4, 0x2, URZ ;  /* 0x00000002040478a5 */ /* 0x000fe2000f8e02ff */
[----:B------:R-:W-:Y:S01]  /*2680*/  LOP3.LUT R70, R12, 0x90, R5, 0x78, !PT ;  /* 0x000000900c467812 */ /* 0x000fe200078e7805 */
[----:B------:R-:W-:Y:S01]  /*2690*/  UIADD3 UR7, UPT, UPT, UR18, 0x1c, URZ ;  /* 0x0000001c12077890 */ /* 0x000fe2000fffe0ff */
[C---:B------:R-:W-:Y:S01]  /*26a0*/  SHF.L.U32 R5, R4.reuse, 0x1, RZ ;  /* 0x0000000104057819 */ /* 0x040fe200000006ff */
[----:B------:R-:W-:Y:S01]  /*26b0*/  IMAD.HI R4, R4, 0x2, RZ ;  /* 0x0000000204047827 */ /* 0x000fe200078e02ff */
[----:B------:R-:W-:Y:S01]  /*26c0*/  LEA R7, R37, R6, 0x2 ;  /* 0x0000000625077211 */ /* 0x000fe200078e10ff */
[----:B------:R-:W-:Y:S01]  /*26d0*/  UIADD3 UR16, UPT, UPT, UR13, 0x40, URZ ;  /* 0x000000400d107890 */ /* 0x000fe2000fffe0ff */
[----:B0-----:R-:W-:Y:S01]  /*26e0*/  IADD3 R81, P3, P4, R5, UR8, R34 ;  /* 0x0000000805517c10 */ /* 0x001fe2000fc7e022 */
[----:B------:R-:W-:Y:S01]  /*26f0*/  UIADD3 UR8, UPT, UPT, UR18, 0x3c, URZ ;  /* 0x0000003c12087890 */ /* 0x000fe2000fffe0ff */
[C---:B------:R-:W-:Y:S01]  /*2700*/  LEA R5, R37.reuse, R7, 0x2 ;  /* 0x0000000725057211 */ /* 0x040fe200078e10ff */
[----:B------:R-:W-:Y:S01]  /*2710*/  IMAD R9, R37, UR7, RZ ;  /* 0x0000000725097c24 */ /* 0x000fe2000f8e02ff */
[----:B------:R-:W-:-:S02]  /*2720*/  IADD3.X R35, PT, PT, R4, UR5, R35, P3, P4 ;  /* 0x0000000504237c10 */ /* 0x000fc40009fe8423 */
[C---:B------:R-:W-:Y:S01]  /*2730*/  LEA R4, R37.reuse, R5, 0x2 ;  /* 0x0000000525047211 */ /* 0x040fe200078e10ff */
[C---:B------:R-:W-:Y:S01]  /*2740*/  IMAD R10, R37.reuse, UR8, RZ ;  /* 0x00000008250a7c24 */ /* 0x040fe2000f8e02ff */
[-C--:B------:R-:W-:Y:S01]  /*2750*/  LEA R108, P4, R2, R81.reuse, 0x1 ;  /* 0x00000051026c7211 */ /* 0x080fe200078808ff */
[----:B------:R-:W-:Y:S01]  /*2760*/  UIADD3 UR8, UPT, UPT, UR12, 0x5000, URZ ;  /* 0x000050000c087890 */ /* 0x000fe2000fffe0ff */
[C---:B------:R-:W-:Y:S02]  /*2770*/  LEA R8, R37.reuse, R4, 0x2 ;  /* 0x0000000425087211 */ /* 0x040fe400078e10ff */
[----:B------:R-:W-:Y:S02]  /*2780*/  LEA R106, P5, R6, R81, 0x1 ;  /* 0x00000051066a7211 */ /* 0x000fe400078a08ff */
[----:B------:R-:W-:Y:S02]  /*2790*/  LEA.HI.X.SX32 R109, R2, R35, 0x1, P4 ;  /* 0x00000023026d7211 */ /* 0x000fe400020f0eff */
[----:B------:R-:W-:-:S02]  /*27a0*/  LEA R2, R37, R8, 0x2 ;  /* 0x0000000825027211 */ /* 0x000fc400078e10ff */
[----:B------:R-:W-:Y:S02]  /*27b0*/  LEA R78, P3, R10, R81, 0x1 ;  /* 0x000000510a4e7211 */ /* 0x000fe400078608ff */
[----:B------:R-:W-:Y:S02]  /*27c0*/  LEA.HI.X.SX32 R107, R6, R35, 0x1, P5 ;  /* 0x00000023066b7211 */ /* 0x000fe400028f0eff */
[----:B------:R-:W-:Y:S02]  /*27d0*/  LEA R104, P4, R7, R81, 0x1 ;  /* 0x0000005107687211 */ /* 0x000fe400078808ff */
[----:B------:R-:W-:Y:S02]  /*27e0*/  LEA R6, R37, R2, 0x3 ;  /* 0x0000000225067211 */ /* 0x000fe400078e18ff */
[----:B------:R-:W-:Y:S02]  /*27f0*/  LEA.HI.X.SX32 R79, R10, R35, 0x1, P3 ;  /* 0x000000230a4f7211 */ /* 0x000fe400018f0eff */
[----:B------:R-:W-:-:S02]  /*2800*/  LEA R102, P3, R5, R81, 0x1 ;  /* 0x0000005105667211 */ /* 0x000fc400078608ff */
[----:B------:R-:W-:Y:S02]  /*2810*/  LEA.HI.X.SX32 R105, R7, R35, 0x1, P4 ;  /* 0x0000002307697211 */ /* 0x000fe400020f0eff */
[----:B------:R-:W-:Y:S02]  /*2820*/  LEA R7, R37, R6, 0x2 ;  /* 0x0000000625077211 */ /* 0x000fe400078e10ff */
[C---:B------:R-:W-:Y:S02]  /*2830*/  LEA R100, P4, R4.reuse, R81, 0x1 ;  /* 0x0000005104647211 */ /* 0x040fe400078808ff */
[----:B------:R-:W-:Y:S02]  /*2840*/  LEA.HI.X.SX32 R103, R5, R35, 0x1, P3 ;  /* 0x0000002305677211 */ /* 0x000fe400018f0eff */
[----:B------:R-:W-:Y:S02]  /*2850*/  LEA R5, R37, R7, 0x2 ;  /* 0x0000000725057211 */ /* 0x000fe400078e10ff */
[----:B------:R-:W-:-:S02]  /*2860*/  LEA.HI.X.SX32 R101, R4, R35, 0x1, P4 ;  /* 0x0000002304657211 */ /* 0x000fc400020f0eff */
[----:B------:R-:W-:Y:S01]  /*2870*/  LEA R98, P3, R8, R81, 0x1 ;  /* 0x0000005108627211 */ /* 0x000fe200078608ff */
[----:B------:R-:W-:-:S04]  /*2880*/  @!UP0 UIADD3 UR4, UPT, UPT, -UR6, 0x100000, URZ ;  /* 0x0010000006048890 */ /* 0x000fc8000fffe1ff */
[----:B------:R-:W-:Y:S02]  /*2890*/  @!UP0 USHF.L.U32 UR5, UR4, 0xb, URZ ;  /* 0x0000000b04058899 */ /* 0x000fe400080006ff */
[----:B------:R-:W-:Y:S01]  /*28a0*/  @!UP0 USHF.L.U32 UR4, UR4, 0x1, URZ ;  /* 0x0000000104048899 */ /* 0x000fe200080006ff */
[----:B------:R-:W-:Y:S02]  /*28b0*/  LEA R96, P4, R2, R81, 0x1 ;  /* 0x0000005102607211 */ /* 0x000fe400078808ff */
[----:B------:R-:W-:Y:S02]  /*28c0*/  LEA R4, R37, R5, 0x2 ;  /* 0x0000000525047211 */ /* 0x000fe400078e10ff */
[-C--:B------:R-:W-:Y:S02]  /*28d0*/  LEA.HI.X.SX32 R99, R8, R35.reuse, 0x1, P3 ;  /* 0x0000002308637211 */ /* 0x080fe400018f0eff */
[----:B------:R-:W-:Y:S02]  /*28e0*/  LEA.HI.X.SX32 R97, R2, R35, 0x1, P4 ;  /* 0x0000002302617211 */ /* 0x000fe400020f0eff */
[----:B------:R-:W-:-:S02]  /*28f0*/  LEA R90, P3, R7, R81, 0x1 ;  /* 0x00000051075a7211 */ /* 0x000fc400078608ff */
[----:B------:R-:W-:Y:S01]  /*2900*/  LEA R2, R37, R4, 0x2 ;  /* 0x0000000425027211 */ /* 0x000fe200078e10ff */
[----:B------:R0:W1:Y:S01]  /*2910*/  @!UP1 SYNCS.EXCH.64 URZ, [UR12+0x7008], UR4 ;  /* 0x007008040cff95b2 */ /* 0x0000620008000100 */
[----:B------:R-:W-:Y:S01]  /*2920*/  LEA.HI.X.SX32 R91, R7, R35, 0x1, P3 ;  /* 0x00000023075b7211 */ /* 0x000fe200018f0eff */
[----:B------:R-:W-:Y:S01]  /*2930*/  VOTEU.ALL UP1, P1 ;  /* 0x0000000000ff7886 */ /* 0x000fe20000820000 */
[-C--:B------:R-:W-:Y:S02]  /*2940*/  LEA R84, P3, R2, R81.reuse, 0x1 ;  /* 0x0000005102547211 */ /* 0x080fe400078608ff */
[----:B------:R-:W-:Y:S02]  /*2950*/  LEA R92, P5, R6, R81, 0x1 ;  /* 0x00000051065c7211 */ /* 0x000fe400078a08ff */
[----:B------:R-:W-:Y:S02]  /*2960*/  LEA.HI.X.SX32 R85, R2, R35, 0x1, P3 ;  /* 0x0000002302557211 */ /* 0x000fe400018f0eff */
[----:B------:R-:W-:-:S02]  /*2970*/  ISETP.EQ.U32.AND P3, PT, RZ, UR18, P2 ;  /* 0x00000012ff007c0c */ /* 0x000fc40009762070 */
[----:B------:R-:W-:Y:S01]  /*2980*/  LEA.HI.X.SX32 R93, R6, R35, 0x1, P5 ;  /* 0x00000023065d7211 */ /* 0x000fe200028f0eff */
[----:B0-----:R-:W-:-:S04]  /*2990*/  @!UP0 UIADD3 UR4, UPT, UPT, -UR6, 0x100000, URZ ;  /* 0x0010000006048890 */ /* 0x001fc8000fffe1ff */
[----:B------:R-:W-:Y:S02]  /*29a0*/  @!UP0 USHF.L.U32 UR5, UR4, 0xb, URZ ;  /* 0x0000000b04058899 */ /* 0x000fe400080006ff */
[----:B------:R-:W-:Y:S01]  /*29b0*/  @!UP0 USHF.L.U32 UR4, UR4, 0x1, URZ ;  /* 0x0000000104048899 */ /* 0x000fe200080006ff */
[----:B------:R-:W-:Y:S02]  /*29c0*/  LEA R88, P4, R5, R81, 0x1 ;  /* 0x0000005105587211 */ /* 0x000fe400078808ff */
[C---:B------:R-:W-:Y:S02]  /*29d0*/  LOP3.LUT R69, R70.reuse, 0x20, RZ, 0x3c, !PT ;  /* 0x0000002046457812 */ /* 0x040fe400078e3cff */
[----:B------:R-:W-:Y:S02]  /*29e0*/  LEA R6, R37, R2, 0x2 ;  /* 0x0000000225067211 */ /* 0x000fe400078e10ff */
[C---:B------:R-:W-:Y:S02]  /*29f0*/  LOP3.LUT R68, R70.reuse, 0x40, RZ, 0x3c, !PT ;  /* 0x0000004046447812 */ /* 0x040fe400078e3cff */
[----:B------:R-:W-:-:S02]  /*2a00*/  LOP3.LUT R2, R70, 0x60, RZ, 0x3c, !PT ;  /* 0x0000006046027812 */ /* 0x000fc400078e3cff */
[C---:B------:R-:W-:Y:S02]  /*2a10*/  LEA R86, P5, R4.reuse, R81, 0x1 ;  /* 0x0000005104567211 */ /* 0x040fe400078a08ff */
[-C--:B------:R-:W-:Y:S02]  /*2a20*/  LEA.HI.X.SX32 R89, R5, R35.reuse, 0x1, P4 ;  /* 0x0000002305597211 */ /* 0x080fe400020f0eff */
[----:B------:R-:W-:Y:S02]  /*2a30*/  LEA R5, R37, R6, 0x2 ;  /* 0x0000000625057211 */ /* 0x000fe400078e10ff */
[----:B------:R-:W-:Y:S02]  /*2a40*/  LEA.HI.X.SX32 R87, R4, R35, 0x1, P5 ;  /* 0x0000002304577211 */ /* 0x000fe400028f0eff */
[-C--:B------:R-:W-:Y:S02]  /*2a50*/  LEA R94, P6, R9, R81.reuse, 0x1 ;  /* 0x00000051095e7211 */ /* 0x080fe400078c08ff */
[----:B------:R-:W-:-:S02]  /*2a60*/  LEA R82, P4, R6, R81, 0x1 ;  /* 0x0000005106527211 */ /* 0x000fc400078808ff */
[----:B------:R-:W-:Y:S02]  /*2a70*/  LEA R80, P5, R5, R81, 0x1 ;  /* 0x0000005105507211 */ /* 0x000fe400078a08ff */
[-C--:B------:R-:W-:Y:S02]  /*2a80*/  LEA.HI.X.SX32 R95, R9, R35.reuse, 0x1, P6 ;  /* 0x00000023095f7211 */ /* 0x080fe400030f0eff */
[-C--:B------:R-:W-:Y:S02]  /*2a90*/  LEA.HI.X.SX32 R83, R6, R35.reuse, 0x1, P4 ;  /* 0x0000002306537211 */ /* 0x080fe400020f0eff */
[----:B------:R-:W-:Y:S02]  /*2aa0*/  LEA.HI.X.SX32 R81, R5, R35, 0x1, P5 ;  /* 0x0000002305517211 */ /* 0x000fe400028f0eff */
[----:B------:R-:W-:Y:S02]  /*2ab0*/  PRMT R37, RZ, 0x7610, R37 ;  /* 0x00007610ff257816 */ /* 0x000fe40000000025 */
[----:B------:R-:W-:-:S02]  /*2ac0*/  PRMT R41, RZ, 0x7610, R41 ;  /* 0x00007610ff297816 */ /* 0x000fc40000000029 */
[----:B------:R-:W-:Y:S02]  /*2ad0*/  PRMT R43, RZ, 0x7610, R43 ;  /* 0x00007610ff2b7816 */ /* 0x000fe4000000002b */
[----:B------:R-:W-:Y:S02]  /*2ae0*/  PRMT R45, RZ, 0x7610, R45 ;  /* 0x00007610ff2d7816 */ /* 0x000fe4000000002d */
[----:B------:R-:W-:Y:S02]  /*2af0*/  PRMT R47, RZ, 0x7610, R47 ;  /* 0x00007610ff2f7816 */ /* 0x000fe4000000002f */
[----:B------:R-:W-:Y:S02]  /*2b00*/  PRMT R49, RZ, 0x7610, R49 ;  /* 0x00007610ff317816 */ /* 0x000fe40000000031 */
        /* <DEDUP_REMOVED lines=8> */
[----:B------:R-:W-:Y:S01]  /*2b90*/  PRMT R150, RZ, 0x7610, R150 ;  /* 0x00007610ff967816 */ /* 0x000fe20000000096 */
[----:B--2---:R0:W-:Y:S04]  /*2ba0*/  STS.U16 [R70+UR12+0x4000], R11 ;  /* 0x0040000b46007988 */ /* 0x0041e8000800040c */
[----:B------:R0:W-:Y:S04]  /*2bb0*/  STS.U16 [R70+UR12+0x4400], R17 ;  /* 0x0044001146007988 */ /* 0x0001e8000800040c */
        /* <DEDUP_REMOVED lines=13> */
[----:B------:R0:W-:Y:S01]  /*2c90*/  STS.U16 [R2+UR12+0x4f00], R33 ;  /* 0x004f002102007988 */ /* 0x0001e2000800040c */
[----:B-1----:R1:W-:Y:S06]  /*2ca0*/  MEMBAR.ALL.CTA ;  /* 0x0000000000007992 */ /* 0x0023ec0000008000 */
[----:B-1----:R-:W-:Y:S04]  /*2cb0*/  FENCE.VIEW.ASYNC.S ;  /* 0x00000000000073c6 */ /* 0x002fe80000000000 */
[----:B------:R-:W1:Y:S02]  /*2cc0*/  FENCE.VIEW.ASYNC.S ;  /* 0x00000000000073c6 */ /* 0x000e640000000000 */
[----:B-1----:R0:W1:Y:S02]  /*2cd0*/  @!UP1 SYNCS.EXCH.64 URZ, [UR12+0x5000], UR4 ;  /* 0x005000040cff95b2 */ /* 0x0020640008000100 */
[----:B-1----:R-:W-:Y:S06]  /*2ce0*/  BAR.SYNC.DEFER_BLOCKING 0x0 ;  /* 0x0000000000007b1d */ /* 0x002fec0000010000 */
[----:B0-----:R-:W-:Y:S05]  /*2cf0*/  @!P3 BRA `(.L_x_6) ;  /* 0x000000000088b947 */ /* 0x001fea0003800000 */
[----:B------:R-:W-:Y:S02]  /*2d00*/  UIADD3 UR4, UPT, UPT, UR12, 0x4000, URZ ;  /* 0x000040000c047890 */ /* 0x000fe4000fffe0ff */
[----:B------:R-:W-:Y:S02]  /*2d10*/  USHF.R.U32.HI UR6, URZ, 0x4, UR12 ;  /* 0x00000004ff067899 */ /* 0x000fe4000801160c */
[----:B------:R-:W-:Y:S02]  /*2d20*/  USHF.R.U32.HI UR4, URZ, 0x4, UR4 ;  /* 0x00000004ff047899 */ /* 0x000fe40008011604 */
[----:B------:R-:W-:Y:S02]  /*2d30*/  USGXT.U32 UR6, UR6, 0xe ;  /* 0x0000000e0606789a */ /* 0x000fe40008000000 */
[----:B------:R-:W-:Y:S02]  /*2d40*/  USGXT.U32 UR10, UR4, 0xe ;  /* 0x0000000e040a789a */ /* 0x000fe40008000000 */
[----:B------:R-:W-:-:S02]  /*2d50*/  UIADD3 UR32, UP1, UPT, UR6, 0x2000080, URZ ;  /* 0x0200008006207890 */ /* 0x000fc4000ff3e0ff */
[----:B------:R-:W-:Y:S01]  /*2d60*/  UIADD3 UR30, UP2, UPT, UR10, 0x2, URZ ;  /* 0x000000020a1e7890 */ /* 0x000fe2000ff5e0ff */
[----:B------:R-:W-:Y:S01]  /*2d70*/  UMOV UR4, URZ ;  /* 0x000000ff00047c82 */ /* 0x000fe20008000000 */
[----:B------:R-:W-:Y:S01]  /*2d80*/  UMOV UR5, URZ ;  /* 0x000000ff00057c82 */ /* 0x000fe20008000000 */
[----:B------:R-:W-:Y:S02]  /*2d90*/  UIADD3.X UR33, UPT, UPT, UR4, 0x40004040, URZ, UP1, !UPT ;  /* 0x4000404004217890 */ /* 0x000fe40008ffe4ff */
[----:B------:R-:W-:Y:S02]  /*2da0*/  UIADD3.X UR31, UPT, UPT, UR5, 0x40004040, URZ, UP2, !UPT ;  /* 0x40004040051f7890 */ /* 0x000fe400097fe4ff */
[----:B------:R-:W-:Y:S02]  /*2db0*/  ULOP3.LUT UR6, UR6, 0x2000000, URZ, 0xfc, !UPT ;  /* 0x0200000006067892 */ /* 0x000fe4000f8efcff */
[----:B------:R-:W-:Y:S02]  /*2dc0*/  UIADD3.64 UR20, UPT, UPT, UR32, 0x80, URZ ;  /* 0x0000008020147897 */ /* 0x000fe4000fffe0ff */
[----:B------:R-:W-:-:S02]  /*2dd0*/  UIADD3.64 UR24, UPT, UPT, UR30, 0x2, URZ ;  /* 0x000000021e187897 */ /* 0x000fc4000fffe0ff */
[----:B------:R-:W-:Y:S02]  /*2de0*/  UIADD3.64 UR26, UPT, UPT, UR32, 0x100, URZ ;  /* 0x00000100201a7897 */ /* 0x000fe4000fffe0ff */
[----:B------:R-:W-:Y:S01]  /*2df0*/  UIADD3.64 UR28, UPT, UPT, UR30, 0x4, URZ ;  /* 0x000000041e1c7897 */ /* 0x000fe2000fffe0ff */
[----:B------:R-:W-:Y:S01]  /*2e00*/  UMOV UR36, 0x0 ;  /* 0x0000000000247882 */ /* 0x000fe20000000000 */
[----:B------:R-:W-:Y:S01]  /*2e10*/  UMOV UR37, 0x8088490 ;  /* 0x0808849000257882 */ /* 0x000fe20000000000 */
[----:B------:R-:W-:Y:S01]  /*2e20*/  UMOV UR7, 0x40004040 ;  /* 0x4000404000077882 */ /* 0x000fe20000000000 */
[----:B------:R-:W-:Y:S01]  /*2e30*/  UMOV UR11, 0x40004040 ;  /* 0x40004040000b7882 */ /* 0x000fe20000000000 */
[----:B------:R-:W-:Y:S01]  /*2e40*/  UMOV UR38, 0x0 ;  /* 0x0000000000267882 */ /* 0x000fe20000000000 */
[----:B------:R-:W-:Y:S01]  /*2e50*/  UMOV UR39, 0x8088490 ;  /* 0x0808849000277882 */ /* 0x000fe20000000000 */
[----:B------:R-:W-:Y:S01]  /*2e60*/  UMOV UR40, 0x0 ;  /* 0x0000000000287882 */ /* 0x000fe20000000000 */
[----:B------:R-:W-:Y:S01]  /*2e70*/  UMOV UR41, 0x8088490 ;  /* 0x0808849000297882 */ /* 0x000fe20000000000 */
[----:B------:R-:W-:Y:S01]  /*2e80*/  UMOV UR4, UR8 ;  /* 0x0000000800047c82 */ /* 0x000fe20008000000 */
[----:B------:R0:W-:Y:S01]  /*2e90*/  UTCHMMA gdesc[UR6], gdesc[UR10], tmem[UR16], tmem[UR36], idesc[UR37], !UPT ;  /* 0x00ff240a060075ea */ /* 0x0001e2000f800010 */
[----:B------:R-:W-:Y:S01]  /*2ea0*/  UMOV UR42, 0x0 ;  /* 0x00000000002a7882 */ /* 0x000fe20000000000 */
[----:B------:R-:W-:Y:S01]  /*2eb0*/  UMOV UR43, 0x8088490 ;  /* 0x08088490002b7882 */ /* 0x000fe20000000000 */
[----:B------:R0:W-:Y:S01]  /*2ec0*/  UTCHMMA gdesc[UR32], gdesc[UR30], tmem[UR16], tmem[UR38], idesc[UR39], UPT ;  /* 0x00ff261e200075ea */ /* 0x0001e2000b800010 */
[----:B------:R-:W-:Y:S01]  /*2ed0*/  UMOV UR4, UR4 ;  /* 0x0000000400047c82 */ /* 0x000fe20008000000 */
[----:B------:R0:W-:Y:S01]  /*2ee0*/  UTCHMMA gdesc[UR20], gdesc[UR24], tmem[UR16], tmem[UR40], idesc[UR41], UPT ;  /* 0x00ff2818140075ea */ /* 0x0001e2000b800010 */
[----:B------:R0:W-:Y:S01]  /*2ef0*/  UTCHMMA gdesc[UR26], gdesc[UR28], tmem[UR16], tmem[UR42], idesc[UR43], UPT ;  /* 0x00ff2a1c1a0075ea */ /* 0x0001e2000b800010 */
[----:B------:R0:W-:Y:S01]  /*2f00*/  UTCBAR [UR4], URZ ;  /* 0x000000ff040073e9 */ /* 0x0001e200080000ff */
[----:B------:R-:W-:Y:S01]  /*2f10*/  NOP ;  /* 0x0000000000007918 */ /* 0x000fe20000000000 */
.L_x_6:
[----:B------:R-:W-:Y:S05]  /*2f20*/  @!P2 BRA `(.L_x_7) ;  /* 0x000000000008a947 */ /* 0x000fea0003800000 */
[----:B------:R-:W1:Y:S02]  /*2f30*/  SYNCS.PHASECHK.TRANS64.TRYWAIT P4, [UR12+0x5000], RZ ;  /* 0x005000ffff0075a7 */ /* 0x000e64000808110c */
[----:B-1----:R-:W-:Y:S05]  /*2f40*/  @!P4 BRA `(.L_x_8) ;  /* 0x0000005c0000c947 */ /* 0x002fea0003800000 */
.L_x_7:
[----:B------:R-:W-:Y:S06]  /*2f50*/  BAR.SYNC.DEFER_BLOCKING 0x0 ;  /* 0x0000000000007b1d */ /* 0x000fec0000010000 */
[----:B------:R-:W1:Y:S01]  /*2f60*/  LDTM.x32 R4, tmem[UR14+0x40] ;  /* 0x0000400e000479ee */ /* 0x000e6200082c0000 */
[----:B------:R-:W2:Y:S01]  /*2f70*/  @!P1 SYNCS.CCTL.IV [UR12+0x5000] ;  /* 0x00500000ff0099b1 */ /* 0x000ea2000800000c */
[----:B------:R-:W-:Y:S01]  /*2f80*/  NOP ;  /* 0x0000000000007918 */ /* 0x000fe20000000000 */
[----:B------:R3:W5:Y:S04]  /*2f90*/  @P2 LDG.E.U16 R37, desc[UR34][R108.64] ;  /* 0x000000226c252981 */ /* 0x000768000c1e1500 */
[----:B------:R3:W5:Y:S01]  /*2fa0*/  @P2 LDG.E.U16 R39, desc[UR34][R104.64] ;  /* 0x0000002268272981 */ /* 0x000762000c1e1500 */
[----:B-1----:R-:W-:Y:S01]  /*2fb0*/  FMUL R42, R4, UR17 ;  /* 0x00000011042a7c20 */ /* 0x002fe20008400000 */
[----:B------:R-:W-:Y:S01]  /*2fc0*/  FMUL R53, R5, UR17 ;  /* 0x0000001105357c20 */ /* 0x000fe20008400000 */
[----:B------:R-:W-:Y:S01]  /*2fd0*/  FMUL R44, R6, UR17 ;  /* 0x00000011062c7c20 */ /* 0x000fe20008400000 */
[----:B------:R-:W-:Y:S01]  /*2fe0*/  FMUL R46, R7, UR17 ;  /* 0x00000011072e7c20 */ /* 0x000fe20008400000 */
[----:B------:R-:W-:Y:S01]  /*2ff0*/  FMUL R55, R8, UR17 ;  /* 0x0000001108377c20 */ /* 0x000fe20008400000 */
[----:B------:R-:W-:Y:S01]  /*3000*/  FMUL R71, R35, UR17 ;  /* 0x0000001123477c20 */ /* 0x000fe20008400000 */
[----:B------:R3:W5:Y:S01]  /*3010*/  @P2 LDG.E.U16 R41, desc[UR34][R100.64] ;  /* 0x0000002264292981 */ /* 0x000762000c1e1500 */
[----:B------:R-:W-:Y:S01]  /*3020*/  FMNMX3 R44, R42, R53, R44, !PT ;  /* 0x000000352a2c7276 */ /* 0x000fe2000780002c */
        /* <DEDUP_REMOVED lines=51> */
[----:B------:R-:W-:-:S04]  /*3360*/  FMNMX3 R44, R46, R44, R55, !PT ;  /* 0x0000002c2e2c7276 */ /* 0x000fc80007800037 */
[----:B------:R-:W-:-:S04]  /*3370*/  FMNMX3 R42, R44, R42, R53, !PT ;  /* 0x0000002a2c2a7276 */ /* 0x000fc80007800035 */
[----:B------:R-:W-:-:S05]  /*3380*/  FMNMX3 R71, R42, -INF , R71, !PT ;  /* 0xff8000002a477876 */ /* 0x000fca0007800047 */
[--C-:B------:R-:W-:Y:S01]  /*3390*/  FFMA R4, R4, UR17, -R71.reuse ;  /* 0x0000001104047c23 */ /* 0x100fe20008000847 */
[--C-:B------:R-:W-:Y:S01]  /*33a0*/  FFMA R5, R5, UR17, -R71.reuse ;  /* 0x0000001105057c23 */ /* 0x100fe20008000847 */
[--C-:B------:R-:W-:Y:S01]  /*33b0*/  FFMA R6, R6, UR17, -R71.reuse ;  /* 0x0000001106067c23 */ /* 0x100fe20008000847 */
[--C-:B------:R-:W-:Y:S01]  /*33c0*/  FFMA R7, R7, UR17, -R71.reuse ;  /* 0x0000001107077c23 */ /* 0x100fe20008000847 */
[----:B------:R-:W-:Y:S01]  /*33d0*/  FMUL R4, R4, 1.4426950216293334961 ;  /* 0x3fb8aa3b04047820 */ /* 0x000fe20000400000 */
[----:B------:R-:W-:Y:S01]  /*33e0*/  FMUL R5, R5, 1.4426950216293334961 ;  /* 0x3fb8aa3b05057820 */ /* 0x000fe20000400000 */
[----:B------:R-:W-:Y:S01]  /*33f0*/  FMUL R6, R6, 1.4426950216293334961 ;  /* 0x3fb8aa3b06067820 */ /* 0x000fe20000400000 */
[----:B------:R-:W-:Y:S01]  /*3400*/  FMUL R7, R7, 1.4426950216293334961 ;  /* 0x3fb8aa3b07077820 */ /* 0x000fe20000400000 */
[--C-:B------:R-:W-:Y:S01]  /*3410*/  FFMA R8, R8, UR17, -R71.reuse ;  /* 0x0000001108087c23 */ /* 0x100fe20008000847 */
[--C-:B------:R-:W-:Y:S01]  /*3420*/  FFMA R9, R9, UR17, -R71.reuse ;  /* 0x0000001109097c23 */ /* 0x100fe20008000847 */
[----:B------:R-:W-:Y:S01]  /*3430*/  MUFU.EX2 R4, R4 ;  /* 0x0000000400047308 */ /* 0x000fe20000000800 */
[--C-:B------:R-:W-:Y:S01]  /*3440*/  FFMA R10, R10, UR17, -R71.reuse ;  /* 0x000000110a0a7c23 */ /* 0x100fe20008000847 */
[----:B------:R-:W-:Y:S01]  /*3450*/  FMUL R8, R8, 1.4426950216293334961 ;  /* 0x3fb8aa3b08087820 */ /* 0x000fe20000400000 */
[----:B------:R-:W-:Y:S01]  /*3460*/  FMUL R9, R9, 1.4426950216293334961 ;  /* 0x3fb8aa3b09097820 */ /* 0x000fe20000400000 */
[--C-:B------:R-:W-:Y:S01]  /*3470*/  FFMA R11, R11, UR17, -R71.reuse ;  /* 0x000000110b0b7c23 */ /* 0x100fe20008000847 */
[----:B------:R-:W-:Y:S01]  /*3480*/  FMUL R10, R10, 1.4426950216293334961 ;  /* 0x3fb8aa3b0a0a7820 */ /* 0x000fe20000400000 */
[--C-:B------:R-:W-:Y:S01]  /*3490*/  FFMA R12, R12, UR17, -R71.reuse ;  /* 0x000000110c0c7c23 */ /* 0x100fe20008000847 */
[--C-:B------:R-:W-:Y:S01]  /*34a0*/  FFMA R13, R13, UR17, -R71.reuse ;  /* 0x000000110d0d7c23 */ /* 0x100fe20008000847 */
[----:B------:R-:W1:Y:S01]  /*34b0*/  MUFU.EX2 R5, R5 ;  /* 0x0000000500057308 */ /* 0x000e620000000800 */
[----:B------:R-:W-:Y:S01]  /*34c0*/  FMUL R11, R11, 1.4426950216293334961 ;  /* 0x3fb8aa3b0b0b7820 */ /* 0x000fe20000400000 */
[----:B------:R-:W-:Y:S01]  /*34d0*/  FMUL R12, R12, 1.4426950216293334961 ;  /* 0x3fb8aa3b0c0c7820 */ /* 0x000fe20000400000 */
[----:B------:R-:W-:Y:S01]  /*34e0*/  FMUL R13, R13, 1.4426950216293334961 ;  /* 0x3fb8aa3b0d0d7820 */ /* 0x000fe20000400000 */
[--C-:B------:R-:W-:Y:S01]  /*34f0*/  FFMA R14, R14, UR17, -R71.reuse ;  /* 0x000000110e0e7c23 */ /* 0x100fe20008000847 */
[--C-:B------:R-:W-:Y:S01]  /*3500*/  FFMA R15, R15, UR17, -R71.reuse ;  /* 0x000000110f0f7c23 */ /* 0x100fe20008000847 */
[--C-:B------:R-:W-:Y:S01]  /*3510*/  FFMA R16, R16, UR17, -R71.reuse ;  /* 0x0000001110107c23 */ /* 0x100fe20008000847 */
[--C-:B------:R-:W-:Y:S01]  /*3520*/  FFMA R17, R17, UR17, -R71.reuse ;  /* 0x0000001111117c23 */ /* 0x100fe20008000847 */
[----:B------:R-:W4:Y:S01]  /*3530*/  MUFU.EX2 R6, R6 ;  /* 0x0000000600067308 */ /* 0x000f220000000800 */
[----:B------:R-:W-:Y:S01]  /*3540*/  FMUL R14, R14, 1.4426950216293334961 ;  /* 0x3fb8aa3b0e0e7820 */ /* 0x000fe20000400000 */
[----:B------:R-:W-:Y:S01]  /*3550*/  FMUL R15, R15, 1.4426950216293334961 ;  /* 0x3fb8aa3b0f0f7820 */ /* 0x000fe20000400000 */
[----:B------:R-:W-:Y:S01]  /*3560*/  FMUL R16, R16, 1.4426950216293334961 ;  /* 0x3fb8aa3b10107820 */ /* 0x000fe20000400000 */
[----:B------:R-:W-:Y:S01]  /*3570*/  FMUL R17, R17, 1.4426950216293334961 ;  /* 0x3fb8aa3b11117820 */ /* 0x000fe20000400000 */
[--C-:B------:R-:W-:Y:S01]  /*3580*/  FFMA R18, R18, UR17, -R71.reuse ;  /* 0x0000001112127c23 */ /* 0x100fe20008000847 */
[--C-:B------:R-:W-:Y:S01]  /*3590*/  FFMA R19, R19, UR17, -R71.reuse ;  /* 0x0000001113137c23 */ /* 0x100fe20008000847 */
[----:B------:R-:W-:Y:S01]  /*35a0*/  FFMA R20, R20, UR17, -R71 ;  /* 0x0000001114147c23 */ /* 0x000fe20008000847 */
[----:B------:R-:W0:Y:S01]  /*35b0*/  MUFU.EX2 R7, R7 ;  /* 0x0000000700077308 */ /* 0x000e220000000800 */
[----:B-1----:R-:W-:Y:S01]  /*35c0*/  FADD R53, R4, R5 ;  /* 0x0000000504357221 */ /* 0x002fe20000000000 */
[----:B------:R-:W-:Y:S01]  /*35d0*/  FMUL R18, R18, 1.4426950216293334961 ;  /* 0x3fb8aa3b12127820 */ /* 0x000fe20000400000 */
[----:B------:R-:W-:Y:S01]  /*35e0*/  FMUL R19, R19, 1.4426950216293334961 ;  /* 0x3fb8aa3b13137820 */ /* 0x000fe20000400000 */
[----:B------:R-:W-:Y:S01]  /*35f0*/  FMUL R20, R20, 1.4426950216293334961 ;  /* 0x3fb8aa3b14147820 */ /* 0x000fe20000400000 */
[--C-:B------:R-:W-:Y:S01]  /*3600*/  FFMA R21, R21, UR17, -R71.reuse ;  /* 0x0000001115157c23 */ /* 0x100fe20008000847 */
[--C-:B------:R-:W-:Y:S01]  /*3610*/  FFMA R22, R22, UR17, -R71.reuse ;  /* 0x0000001116167c23 */ /* 0x100fe20008000847 */
[----:B------:R-:W-:Y:S01]  /*3620*/  FFMA R23, R23, UR17, -R71 ;  /* 0x0000001117177c23 */ /* 0x000fe20008000847 */
[----:B------:R-:W1:Y:S01]  /*3630*/  MUFU.EX2 R8, R8 ;  /* 0x0000000800087308 */ /* 0x000e620000000800 */
[----:B----4-:R-:W-:Y:S01]  /*3640*/  FADD R42, R6, R53 ;  /* 0x00000035062a7221 */ /* 0x010fe20000000000 */
[----:B------:R-:W-:Y:S01]  /*3650*/  FMUL R21, R21, 1.4426950216293334961 ;  /* 0x3fb8aa3b15157820 */ /* 0x000fe20000400000 */
[----:B------:R-:W-:Y:S01]  /*3660*/  FMUL R22, R22, 1.4426950216293334961 ;  /* 0x3fb8aa3b16167820 */ /* 0x000fe20000400000 */
[----:B------:R-:W-:Y:S01]  /*3670*/  FMUL R23, R23, 1.4426950216293334961 ;  /* 0x3fb8aa3b17177820 */ /* 0x000fe20000400000 */
[--C-:B------:R-:W-:Y:S01]  /*3680*/  FFMA R24, R24, UR17, -R71.reuse ;  /* 0x0000001118187c23 */ /* 0x100fe20008000847 */
[--C-:B------:R-:W-:Y:S01]  /*3690*/  FFMA R25, R25, UR17, -R71.reuse ;  /* 0x0000001119197c23 */ /* 0x100fe20008000847 */
[--C-:B------:R-:W-:Y:S01]  /*36a0*/  FFMA R26, R26, UR17, -R71.reuse ;  /* 0x000000111a1a7c23 */ /* 0x100fe20008000847 */
[----:B------:R-:W4:Y:S01]  /*36b0*/  MUFU.EX2 R9, R9 ;  /* 0x0000000900097308 */ /* 0x000f220000000800 */
[----:B0-----:R-:W-:Y:S01]  /*36c0*/  FADD R53, R7, R42 ;  /* 0x0000002a07357221 */ /* 0x001fe20000000000 */
        /* <DEDUP_REMOVED lines=13> */
[--C-:B------:R-:W-:Y:S01]  /*37a0*/  FFMA R31, R31, UR17, -R71.reuse ;  /* 0x000000111f1f7c23 */ /* 0x100fe20008000847 */
[----:B------:R-:W1:Y:S01]  /*37b0*/  MUFU.EX2 R11, R11 ;  /* 0x0000000b000b7308 */ /* 0x000e620000000800 */
[----:B----4-:R-:W-:Y:S01]  /*37c0*/  FADD R53, R9, R42 ;  /* 0x0000002a09357221 */ /* 0x010fe20000000000 */
[----:B------:R-:W-:Y:S01]  /*37d0*/  FMUL R30, R30, 1.4426950216293334961 ;  /* 0x3fb8aa3b1e1e7820 */ /* 0x000fe20000400000 */
[----:B------:R-:W-:Y:S01]  /*37e0*/  FMUL R32, R32, 1.4426950216293334961 ;  /* 0x3fb8aa3b20207820 */ /* 0x000fe20000400000 */
[--C-:B------:R-:W-:Y:S01]  /*37f0*/  FFMA R33, R33, UR17, -R71.reuse ;  /* 0x0000001121217c23 */ /* 0x100fe20008000847 */
[--C-:B------:R-:W-:Y:S01]  /*3800*/  FFMA R34, R34, UR17, -R71.reuse ;  /* 0x0000001122227c23 */ /* 0x100fe20008000847 */
[----:B------:R-:W-:Y:S01]  /*3810*/  FFMA R35, R35, UR17, -R71 ;  /* 0x0000001123237c23 */ /* 0x000fe20008000847 */
[----:B------:R-:W-:Y:S01]  /*3820*/  FMUL R31, R31, 1.4426950216293334961 ;  /* 0x3fb8aa3b1f1f7820 */ /* 0x000fe20000400000 */
[----:B------:R-:W4:Y:S01]  /*3830*/  MUFU.EX2 R12, R12 ;  /* 0x0000000c000c7308 */ /* 0x000f220000000800 */
[----:B0-----:R-:W-:Y:S01]  /*3840*/  FADD R42, R10, R53 ;  /* 0x000000350a2a7221 */ /* 0x001fe20000000000 */
[----:B------:R-:W-:Y:S01]  /*3850*/  FMUL R33, R33, 1.4426950216293334961 ;  /* 0x3fb8aa3b21217820 */ /* 0x000fe20000400000 */
[----:B------:R-:W-:Y:S01]  /*3860*/  FMUL R34, R34, 1.4426950216293334961 ;  /* 0x3fb8aa3b22227820 */ /* 0x000fe20000400000 */
[----:B------:R-:W-:Y:S01]  /*3870*/  FMUL R35, R35, 1.4426950216293334961 ;  /* 0x3fb8aa3b23237820 */ /* 0x000fe20000400000 */
[----:B------:R-:W-:-:S02]  /*3880*/  F2FP.BF16.F32.PACK_AB R4, R5, R4 ;  /* 0x000000040504723e */ /* 0x000fc400000010ff */
[----:B------:R-:W-:Y:S01]  /*3890*/  F2FP.BF16.F32.PACK_AB R5, R7, R6 ;  /* 0x000000060705723e */ /* 0x000fe200000010ff */
[----:B------:R-:W0:Y:S01]  /*38a0*/  MUFU.EX2 R13, R13 ;  /* 0x0000000d000d7308 */ /* 0x000e220000000800 */
[----:B-1----:R-:W-:Y:S01]  /*38b0*/  FADD R53, R11, R42 ;  /* 0x0000002a0b357221 */ /* 0x002fe20000000000 */
[----:B------:R-:W-:Y:S02]  /*38c0*/  F2FP.BF16.F32.PACK_AB R6, R9, R8 ;  /* 0x000000080906723e */ /* 0x000fe400000010ff */
[----:B------:R-:W-:-:S04]  /*38d0*/  F2FP.BF16.F32.PACK_AB R7, R11, R10 ;  /* 0x0000000a0b07723e */ /* 0x000fc800000010ff */
[----:B------:R-:W1:Y:S01]  /*38e0*/  MUFU.EX2 R14, R14 ;  /* 0x0000000e000e7308 */ /* 0x000e620000000800 */
[----:B----4-:R-:W-:-:S07]  /*38f0*/  FADD R42, R12, R53 ;  /* 0x000000350c2a7221 */ /* 0x010fce0000000000 */
[----:B------:R-:W4:Y:S01]  /*3900*/  MUFU.EX2 R15, R15 ;  /* 0x0000000f000f7308 */ /* 0x000f220000000800 */
[C---:B0-----:R-:W-:Y:S01]  /*3910*/  FADD R53, R13.reuse, R42 ;  /* 0x0000002a0d357221 */ /* 0x041fe20000000000 */
[----:B------:R-:W-:-:S06]  /*3920*/  F2FP.BF16.F32.PACK_AB R8, R13, R12 ;  /* 0x0000000c0d08723e */ /* 0x000fcc00000010ff */
[----:B------:R-:W0:Y:S01]  /*3930*/  MUFU.EX2 R16, R16 ;  /* 0x0000001000107308 */ /* 0x000e220000000800 */
[----:B-1----:R-:W-:-:S07]  /*3940*/  FADD R42, R14, R53 ;  /* 0x000000350e2a7221 */ /* 0x002fce0000000000 */
[----:B------:R-:W1:Y:S01]  /*3950*/  MUFU.EX2 R17, R17 ;  /* 0x0000001100117308 */ /* 0x000e620000000800 */
[C---:B----4-:R-:W-:Y:S01]  /*3960*/  FADD R53, R15.reuse, R42 ;  /* 0x0000002a0f357221 */ /* 0x050fe20000000000 */
[----:B------:R-:W-:-:S06]  /*3970*/  F2FP.BF16.F32.PACK_AB R9, R15, R14 ;  /* 0x0000000e0f09723e */ /* 0x000fcc00000010ff */
[----:B------:R-:W4:Y:S01]  /*3980*/  MUFU.EX2 R18, R18 ;  /* 0x0000001200127308 */ /* 0x000f220000000800 */
[----:B0-----:R-:W-:-:S07]  /*3990*/  FADD R42, R16, R53 ;  /* 0x00000035102a7221 */ /* 0x001fce0000000000 */
[----:B------:R-:W0:Y:S01]  /*39a0*/  MUFU.EX2 R19, R19 ;  /* 0x0000001300137308 */ /* 0x000e220000000800 */
[C---:B-1----:R-:W-:Y:S01]  /*39b0*/  FADD R53, R17.reuse, R42 ;  /* 0x0000002a11357221 */ /* 0x042fe20000000000 */
[----:B------:R-:W-:-:S06]  /*39c0*/  F2FP.BF16.F32.PACK_AB R10, R17, R16 ;  /* 0x00000010110a723e */ /* 0x000fcc00000010ff */
        /* <DEDUP_REMOVED lines=15> */
[----:B------:R-:W-:Y:S01]  /*3ac0*/  MUFU.EX2 R26, R26 ;  /* 0x0000001a001a7308 */ /* 0x000fe20000000800 */
[----:B----4-:R-:W-:-:S07]  /*3ad0*/  FADD R42, R24, R53 ;  /* 0x00000035182a7221 */ /* 0x010fce0000000000 */
[----:B------:R-:W-:Y:S01]  /*3ae0*/  MUFU.EX2 R27, R27 ;  /* 0x0000001b001b7308 */ /* 0x000fe20000000800 */
[C---:B0-----:R-:W-:Y:S01]  /*3af0*/  FADD R53, R25.reuse, R42 ;  /* 0x0000002a19357221 */ /* 0x041fe20000000000 */
[----:B------:R-:W-:-:S06]  /*3b00*/  F2FP.BF16.F32.PACK_AB R14, R25, R24 ;  /* 0x00000018190e723e */ /* 0x000fcc00000010ff */
[----:B------:R-:W-:Y:S08]  /*3b10*/  MUFU.EX2 R28, R28 ;  /* 0x0000001c001c7308 */ /* 0x000ff00000000800 */
[----:B------:R-:W0:Y:S08]  /*3b20*/  MUFU.EX2 R29, R29 ;  /* 0x0000001d001d7308 */ /* 0x000e300000000800 */
[----:B------:R-:W1:Y:S08]  /*3b30*/  MUFU.EX2 R30, R30 ;  /* 0x0000001e001e7308 */ /* 0x000e700000000800 */
[----:B------:R4:W-:Y:S01]  /*3b40*/  MUFU.EX2 R77, R32 ;  /* 0x00000020004d7308 */ /* 0x0009e20000000800 */
[----:B0-----:R-:W-:-:S07]  /*3b50*/  F2FP.BF16.F32.PACK_AB R16, R29, R28 ;  /* 0x0000001c1d10723e */ /* 0x001fce00000010ff */
[----:B------:R-:W0:Y:S01]  /*3b60*/  MUFU.EX2 R31, R31 ;  /* 0x0000001f001f7308 */ /* 0x000e220000000800 */
[----:B----4-:R-:W-:-:S04]  /*3b70*/  FADD R32, R26, R53 ;  /* 0x000000351a207221 */ /* 0x010fc80000000000 */
[----:B------:R-:W-:-:S03]  /*3b80*/  FADD R53, R27, R32 ;  /* 0x000000201b357221 */ /* 0x000fc60000000000 */
[----:B------:R-:W4:Y:S01]  /*3b90*/  MUFU.EX2 R72, R33 ;  /* 0x0000002100487308 */ /* 0x000f220000000800 */
[----:B------:R-:W-:-:S04]  /*3ba0*/  FADD R32, R28, R53 ;  /* 0x000000351c207221 */ /* 0x000fc80000000000 */
[----:B------:R-:W-:-:S03]  /*3bb0*/  FADD R15, R29, R32 ;  /* 0x000000201d0f7221 */ /* 0x000fc60000000000 */
[----:B------:R-:W-:Y:S01]  /*3bc0*/  MUFU.EX2 R76, R34 ;  /* 0x00000022004c7308 */ /* 0x000fe20000000800 */
[----:B-1----:R-:W-:Y:S01]  /*3bd0*/  FADD R18, R30, R15 ;  /* 0x0000000f1e127221 */ /* 0x002fe20000000000 */
[----:B------:R-:W-:Y:S02]  /*3be0*/  F2FP.BF16.F32.PACK_AB R15, R27, R26 ;  /* 0x0000001a1b0f723e */ /* 0x000fe400000010ff */
[C---:B0-----:R-:W-:Y:S01]  /*3bf0*/  F2FP.BF16.F32.PACK_AB R17, R31.reuse, R30 ;  /* 0x0000001e1f11723e */ /* 0x041fe200000010ff */
[----:B------:R-:W-:-:S03]  /*3c00*/  FADD R20, R31, R18 ;  /* 0x000000121f147221 */ /* 0x000fc60000000000 */
[----:B------:R-:W0:Y:S01]  /*3c10*/  MUFU.EX2 R73, R35 ;  /* 0x0000002300497308 */ /* 0x000e220000000800 */
[----:B----4-:R-:W-:Y:S02]  /*3c20*/  F2FP.BF16.F32.PACK_AB R18, R72, R77 ;  /* 0x0000004d4812723e */ /* 0x010fe400000010ff */
[----:B0-----:R-:W-:Y:S01]  /*3c30*/  F2FP.BF16.F32.PACK_AB R19, R73, R76 ;  /* 0x0000004c4913723e */ /* 0x001fe200000010ff */
[----:B--23--:R-:W-:Y:S06]  /*3c40*/  @!P2 BRA `(.L_x_9) ;  /* 0x000000000004a947 */ /* 0x00cfec0003800000 */
[----:B------:R0:W-:Y:S02]  /*3c50*/  STTM.x16 tmem[UR14+0x60], R4 ;  /* 0x00006004000079ed */ /* 0x0001e4000824000e */
.L_x_9:
[----:B-----5:R-:W-:Y:S01]  /*3c60*/  STS.U16 [R70+UR12+0x4000], R37 ;  /* 0x0040002546007988 */ /* 0x020fe2000800040c */
[----:B0-----:R-:W-:Y:S01]  /*3c70*/  FADD R4, -R71, -INF ;  /* 0xff80000047047421 */ /* 0x001fe20000000100 */
[----:B------:R-:W-:Y:S01]  /*3c80*/  FADD R77, R77, R20 ;  /* 0x000000144d4d7221 */ /* 0x000fe20000000000 */
[----:B------:R-:W-:Y:S01]  /*3c90*/  UIADD3 UR22, UPT, UPT, UR22, -0x20, URZ ;  /* 0xffffffe016167890 */ /* 0x000fe2000fffe0ff */
[----:B------:R-:W-:Y:S01]  /*3ca0*/  STS.U16 [R70+UR12+0x4200], R39 ;  /* 0x0042002746007988 */ /* 0x000fe2000800040c */
[----:B------:R-:W-:-:S03]  /*3cb0*/  FMUL R134, R4, 1.4426950216293334961 ;  /* 0x3fb8aa3b04867820 */ /* 0x000fc60000400000 */
[----:B------:R-:W-:Y:S03]  /*3cc0*/  STS.U16 [R70+UR12+0x4400], R41 ;  /* 0x0044002946007988 */ /* 0x000fe6000800040c */
[----:B------:R-:W0:Y:S01]  /*3cd0*/  MUFU.EX2 R134, R134 ;  /* 0x0000008600867308 */ /* 0x000e220000000800 */
[----:B------:R-:W-:Y:S04]  /*3ce0*/  STS.U16 [R70+UR12+0x4600], R43 ;  /* 0x0046002b46007988 */ /* 0x000fe8000800040c */
[----:B------:R-:W-:Y:S04]  /*3cf0*/  STS.U16 [R70+UR12+0x4800], R45 ;  /* 0x0048002d46007988 */ /* 0x000fe8000800040c */
[----:B------:R-:W-:Y:S04]  /*3d00*/  STS.U16 [R70+UR12+0x4a00], R47 ;  /* 0x004a002f46007988 */ /* 0x000fe8000800040c */
[----:B------:R-:W-:Y:S04]  /*3d10*/  STS.U16 [R70+UR12+0x4c00], R49 ;  /* 0x004c003146007988 */ /* 0x000fe8000800040c */
[----:B------:R-:W-:Y:S04]  /*3d20*/  STS.U16 [R70+UR12+0x4e00], R51 ;  /* 0x004e003346007988 */ /* 0x000fe8000800040c */
[----:B------:R-:W-:Y:S04]  /*3d30*/  STS.U16 [R69+UR12+0x4100], R36 ;  /* 0x0041002445007988 */ /* 0x000fe8000800040c */
[----:B------:R-:W-:Y:S04]  /*3d40*/  STS.U16 [R69+UR12+0x4300], R38 ;  /* 0x0043002645007988 */ /* 0x000fe8000800040c */
[----:B------:R1:W-:Y:S04]  /*3d50*/  STS.U16 [R69+UR12+0x4500], R40 ;  /* 0x0045002845007988 */ /* 0x0003e8000800040c */
[----:B------:R2:W-:Y:S04]  /*3d60*/  STS.U16 [R69+UR12+0x4700], R140 ;  /* 0x0047008c45007988 */ /* 0x0005e8000800040c */
[----:B------:R2:W-:Y:S04]  /*3d70*/  STS.U16 [R69+UR12+0x4900], R144 ;  /* 0x0049009045007988 */ /* 0x0005e8000800040c */
[----:B------:R2:W-:Y:S04]  /*3d80*/  STS.U16 [R69+UR12+0x4b00], R146 ;  /* 0x004b009245007988 */ /* 0x0005e8000800040c */
[----:B------:R2:W-:Y:S04]  /*3d90*/  STS.U16 [R69+UR12+0x4d00], R148 ;  /* 0x004d009445007988 */ /* 0x0005e8000800040c */
[----:B------:R2:W-:Y:S01]  /*3da0*/  STS.U16 [R69+UR12+0x4f00], R150 ;  /* 0x004f009645007988 */ /* 0x0005e2000800040c */
[----:B------:R-:W3:Y:S02]  /*3db0*/  FENCE.VIEW.ASYNC.T ;  /* 0x00000000000073c6 */ /* 0x000ee40000000200 */
[----:B---3--:R-:W-:Y:S06]  /*3dc0*/  BAR.SYNC.DEFER_BLOCKING 0x0 ;  /* 0x0000000000007b1d */ /* 0x008fec0000010000 */
[----:B-1----:R-:W1:Y:S01]  /*3dd0*/  LDTM.x64 R4, tmem[UR14] ;  /* 0x0000000e000479ee */ /* 0x002e620008340000 */
[----:B------:R-:W-:Y:S01]  /*3de0*/  NOP ;  /* 0x0000000000007918 */ /* 0x000fe20000000000 */
[----:B0-2---:R-:W-:Y:S05]  /*3df0*/  @!P2 BRA `(.L_x_10) ;  /* 0x000000040004a947 */ /* 0x005fea0003800000 */
[C---:B-1----:R-:W-:Y:S01]  /*3e00*/  FMUL R4, R134.reuse, R4 ;  /* 0x0000000486047220 */ /* 0x042fe20000400000 */
[C---:B------:R-:W-:Y:S01]  /*3e10*/  FMUL R5, R134.reuse, R5 ;  /* 0x0000000586057220 */ /* 0x040fe20000400000 */
        /* <DEDUP_REMOVED lines=61> */
[----:B------:R-:W-:-:S04]  /*41f0*/  FMUL R67, R134, R67 ;  /* 0x0000004386437220 */ /* 0x000fc80000400000 */
[----:B------:R0:W-:Y:S03]  /*4200*/  STTM.x64 tmem[UR14], R4 ;  /* 0x00000004000079ed */ /* 0x0001e6000834000e */
.L_x_10:
[----:B-1----:R-:W1:Y:S02]  /*4210*/  FENCE.VIEW.ASYNC.T ;  /* 0x00000000000073c6 */ /* 0x002e640000000200 */
[----:B-1----:R-:W-:Y:S01]  /*4220*/  BAR.SYNC.DEFER_BLOCKING 0x0 ;  /* 0x0000000000007b1d */ /* 0x002fe20000010000 */
[----:B------:R-:W-:Y:S01]  /*4230*/  FADD R77, R72, R77 ;  /* 0x0000004d484d7221 */ /* 0x000fe20000000000 */
[----:B------:R-:W-:Y:S02]  /*4240*/  UISETP.GE.AND UP1, UPT, UR22, 0x1, UPT ;  /* 0x000000011600788c */ /* 0x000fe4000bf26270 */
[----:B------:R-:W-:Y:S01]  /*4250*/  UIADD3 UR17, UPT, UPT, UR13, 0x60, URZ ;  /* 0x000000600d117890 */ /* 0x000fe2000fffe0ff */
[----:B------:R-:W-:-:S04]  /*4260*/  FADD R76, R76, R77 ;  /* 0x0000004d4c4c7221 */ /* 0x000fc80000000000 */
[----:B------:R-:W-:-:S04]  /*4270*/  FADD R73, R73, R76 ;  /* 0x0000004c49497221 */ /* 0x000fc80000000000 */
[----:B------:R-:W-:Y:S01]  /*4280*/  FADD R73, R134, R73 ;  /* 0x0000004986497221 */ /* 0x000fe20000000000 */
[----:B------:R1:W-:Y:S06]  /*4290*/  MEMBAR.ALL.CTA ;  /* 0x0000000000007992 */ /* 0x0003ec0000008000 */
[----:B-1----:R-:W1:Y:S02]  /*42a0*/  FENCE.VIEW.ASYNC.S ;  /* 0x00000000000073c6 */ /* 0x002e640000000000 */
[----:B-1----:R-:W-:Y:S06]  /*42b0*/  BAR.SYNC.DEFER_BLOCKING 0x0 ;  /* 0x0000000000007b1d */ /* 0x002fec0000010000 */
[----:B------:R-:W-:Y:S05]  /*42c0*/  @!P3 BRA `(.L_x_11) ;  /* 0x000000000050b947 */ /* 0x000fea0003800000 */
[----:B------:R-:W-:Y:S01]  /*42d0*/  UIADD3 UR4, UPT, UPT, UR12, 0x4000, URZ ;  /* 0x000040000c047890 */ /* 0x000fe2000fffe0ff */
[----:B------:R-:W-:Y:S01]  /*42e0*/  UMOV UR10, 0xfffffffe ;  /* 0xfffffffe000a7882 */ /* 0x000fe20000000000 */
[----:B------:R-:W-:Y:S02]  /*42f0*/  UMOV UR11, 0x7fffbfdf ;  /* 0x7fffbfdf000b7882 */ /* 0x000fe40000000000 */
[----:B------:R-:W-:Y:S01]  /*4300*/  USHF.R.U32.HI UR4, URZ, 0x4, UR4 ;  /* 0x00000004ff047899 */ /* 0x000fe20008011604 */
[----:B------:R-:W-:Y:S01]  /*4310*/  UMOV UR7, URZ ;  /* 0x000000ff00077c82 */ /* 0x000fe20008000000 */
[----:B------:R-:W-:Y:S02]  /*4320*/  UIADD3 UR19, UPT, UPT, UR13, 0x68, URZ ;  /* 0x000000680d137890 */ /* 0x000fe4000fffe0ff */
[----:B------:R-:W-:Y:S01]  /*4330*/  USGXT.U32 UR6, UR4, 0xe ;  /* 0x0000000e0406789a */ /* 0x000fe20008000000 */
[----:B------:R-:W-:Y:S01]  /*4340*/  UMOV UR20, 0x0 ;  /* 0x0000000000147882 */ /* 0x000fe20000000000 */
[----:B------:R-:W-:-:S02]  /*4350*/  UMOV UR21, 0x8100490 ;  /* 0x0810049000157882 */ /* 0x000fc40000000000 */
[----:B------:R-:W-:Y:S01]  /*4360*/  UIADD3.64 UR10, UPT, UPT, UR6, -UR10, URZ ;  /* 0x8000000a060a7297 */ /* 0x000fe2000fffe0ff */
[----:B------:R-:W-:Y:S01]  /*4370*/  UMOV UR4, UR15 ;  /* 0x0000000f00047c82 */ /* 0x000fe20008000000 */
[----:B------:R-:W-:Y:S01]  /*4380*/  UMOV UR5, URZ ;  /* 0x000000ff00057c82 */ /* 0x000fe20008000000 */
[----:B------:R-:W-:Y:S01]  /*4390*/  UMOV UR7, 0x80004020 ;  /* 0x8000402000077882 */ /* 0x000fe20000000000 */
[----:B------:R-:W-:Y:S01]  /*43a0*/  UMOV UR24, 0x0 ;  /* 0x0000000000187882 */ /* 0x000fe20000000000 */
[----:B------:R-:W-:Y:S01]  /*43b0*/  UMOV UR25, 0x8100490 ;  /* 0x0810049000197882 */ /* 0x000fe20000000000 */
[----:B------:R-:W-:Y:S01]  /*43c0*/  UMOV UR4, UR4 ;  /* 0x0000000400047c82 */ /* 0x000fe20008000000 */
[----:B------:R1:W-:Y:S02]  /*43d0*/  UTCHMMA tmem[UR17], gdesc[UR6], tmem[UR13], tmem[UR20], idesc[UR21], UPT ;  /* 0x00ff1406110079ea */ /* 0x0003e4000b80000d */
[----:B------:R1:W-:Y:S01]  /*43e0*/  UTCHMMA tmem[UR19], gdesc[UR10], tmem[UR13], tmem[UR24], idesc[UR25], UPT ;  /* 0x00ff180a130079ea */ /* 0x0003e2000b80000d */
[----:B------:R1:W-:Y:S01]  /*43f0*/  UTCBAR [UR4], URZ ;  /* 0x000000ff040073e9 */ /* 0x0003e200080000ff */
[----:B------:R-:W-:Y:S01]  /*4400*/  NOP ;  /* 0x0000000000007918 */ /* 0x000fe20000000000 */
.L_x_11:
[----:B------:R-:W-:Y:S01]  /*4410*/  FSEL R71, R71, -INF , P2 ;  /* 0xff80000047477808 */ /* 0x000fe20001000000 */
[----:B-1----:R-:W-:Y:S01]  /*4420*/  UMOV UR6, URZ ;  /* 0x000000ff00067c82 */ /* 0x002fe20008000000 */
[----:B------:R-:W-:Y:S01]  /*4430*/  FSEL R72, R73, 1, P2 ;  /* 0x3f80000049487808 */ /* 0x000fe20001000000 */
[----:B------:R-:W-:Y:S06]  /*4440*/  BRA.U !UP1, `(.L_x_12) ;  /* 0x0000001d09607547 */ /* 0x000fec000b800000 */
[----:B------:R-:W1:Y:S01]  /*4450*/  LDCU UR36, c[0x0][0x3d4] ;  /* 0x00007a80ff2477ac */ /* 0x000e620008000800 */
[----:B------:R-:W-:Y:S01]  /*4460*/  SHF.L.U32 R76, R3, 0x5, RZ ;  /* 0x00000005034c7819 */ /* 0x000fe200000006ff */
[----:B0-----:R-:W-:Y:S01]  /*4470*/  HFMA2 R24, -RZ, RZ, 0, 0 ;  /* 0x00000000ff187431 */ /* 0x001fe200000001ff */
[----:B------:R-:W-:Y:S01]  /*4480*/  MOV R36, R71 ;  /* 0x0000004700247202 */ /* 0x000fe20000000f00 */
[----:B------:R-:W-:Y:S01]  /*4490*/  USHF.R.U32.HI UR20, URZ, 0x4, UR12 ;  /* 0x00000004ff147899 */ /* 0x000fe2000801160c */
[----:B------:R-:W-:Y:S01]  /*44a0*/  MOV R73, R76 ;  /* 0x0000004c00497202 */ /* 0x000fe20000000f00 */
[----:B------:R-:W-:Y:S02]  /*44b0*/  USHF.R.U32.HI UR23, URZ, 0x4, UR8 ;  /* 0x00000004ff177899 */ /* 0x000fe40008011608 */
[----:B------:R-:W-:Y:S02]  /*44c0*/  USGXT.U32 UR20, UR20, 0xe ;  /* 0x0000000e1414789a */ /* 0x000fe40008000000 */
[----:B------:R-:W-:-:S02]  /*44d0*/  UIADD3 UR4, UPT, UPT, UR12, 0x6000, URZ ;  /* 0x000060000c047890 */ /* 0x000fc4000fffe0ff */
[----:B------:R-:W-:Y:S02]  /*44e0*/  USGXT.U32 UR23, UR23, 0xe ;  /* 0x0000000e1717789a */ /* 0x000fe40008000000 */
[----:B------:R-:W-:Y:S02]  /*44f0*/  ULOP3.LUT UR46, UR20, 0x2000000, URZ, 0xfc, !UPT ;  /* 0x02000000142e7892 */ /* 0x000fe4000f8efcff */
[----:B------:R-:W-:Y:S02]  /*4500*/  UISETP.NE.U32.AND UP1, UPT, UR18, URZ, UPT ;  /* 0x000000ff1200728c */ /* 0x000fe4000bf25070 */
[----:B-1----:R-:W-:Y:S02]  /*4510*/  USHF.L.U32 UR36, UR36, 0x5, URZ ;  /* 0x0000000524247899 */ /* 0x002fe400080006ff */
[----:B------:R-:W-:Y:S02]  /*4520*/  UIADD3 UR20, UP3, UPT, UR20, 0x2000080, URZ ;  /* 0x0200008014147890 */ /* 0x000fe4000ff7e0ff */
[----:B------:R-:W-:-:S02]  /*4530*/  USHF.R.U32.HI UR4, URZ, 0x4, UR4 ;  /* 0x00000004ff047899 */ /* 0x000fc40008011604 */
[----:B------:R-:W-:Y:S01]  /*4540*/  UIADD3 UR18, UP2, UPT, UR23, 0x2, URZ ;  /* 0x0000000217127890 */ /* 0x000fe2000ff5e0ff */
[----:B------:R-:W-:Y:S01]  /*4550*/  MOV R3, UR36 ;  /* 0x0000002400037c02 */ /* 0x000fe20008000f00 */
[----:B------:R-:W-:Y:S01]  /*4560*/  UMOV UR6, URZ ;  /* 0x000000ff00067c82 */ /* 0x000fe20008000000 */
[----:B------:R-:W-:Y:S01]  /*4570*/  UMOV UR5, URZ ;  /* 0x000000ff00057c82 */ /* 0x000fe20008000000 */
[----:B------:R-:W-:Y:S02]  /*4580*/  UIADD3.X UR21, UPT, UPT, UR6, 0x40004040, URZ, UP3, !UPT ;  /* 0x4000404006157890 */ /* 0x000fe40009ffe4ff */
[----:B------:R-:W-:Y:S02]  /*4590*/  USGXT.U32 UR4, UR4, 0xe ;  /* 0x0000000e0404789a */ /* 0x000fe40008000000 */
[----:B------:R-:W-:Y:S02]  /*45a0*/  UIADD3 UR40, UP3, UPT, UR20, 0x80, URZ ;  /* 0x0000008014287890 */ /* 0x000fe4000ff7e0ff */
[----:B------:R-:W-:-:S02]  /*45b0*/  UIADD3 UR38, UP4, UPT, UR20, 0x100, URZ ;  /* 0x0000010014267890 */ /* 0x000fc4000ff9e0ff */
[----:B------:R-:W-:Y:S01]  /*45c0*/  UIADD3.X UR19, UPT, UPT, UR5, 0x40004040, URZ, UP2, !UPT ;  /* 0x4000404005137890 */ /* 0x000fe200097fe4ff */
[----:B------:R-:W-:Y:S01]  /*45d0*/  UMOV UR24, 0xfffffffe ;  /* 0xfffffffe00187882 */ /* 0x000fe20000000000 */
[----:B------:R-:W-:Y:S01]  /*45e0*/  UMOV UR25, 0x7fffbfdf ;  /* 0x7fffbfdf00197882 */ /* 0x000fe20000000000 */
[----:B------:R-:W0:Y:S01]  /*45f0*/  LDCU UR47, c[0x0][0x3a8] ;  /* 0x00007500ff2f77ac */ /* 0x000e220008000800 */
[----:B------:R-:W-:Y:S02]  /*4600*/  UIADD3.X UR41, UPT, UPT, UR21, URZ, URZ, UP3, !UPT ;  /* 0x000000ff15297290 */ /* 0x000fe40009ffe4ff */
[----:B------:R-:W-:Y:S02]  /*4610*/  UIADD3.X UR39, UPT, UPT, UR21, URZ, URZ, UP4, !UPT ;  /* 0x000000ff15277290 */ /* 0x000fe4000a7fe4ff */
[----:B------:R-:W-:Y:S02]  /*4620*/  UIADD3.64 UR24, UPT, UPT, UR4, -UR24, URZ ;  /* 0x8000001804187297 */ /* 0x000fe4000fffe0ff */
[----:B------:R-:W-:-:S02]  /*4630*/  UIADD3.64 UR42, UPT, UPT, UR18, 0x2, URZ ;  /* 0x00000002122a7897 */ /* 0x000fc4000fffe0ff */
[----:B------:R-:W-:Y:S01]  /*4640*/  UIADD3.64 UR44, UPT, UPT, UR18, 0x4, URZ ;  /* 0x00000004122c7897 */ /* 0x000fe2000fffe0ff */
[----:B------:R-:W-:Y:S01]  /*4650*/  UMOV UR37, 0x1 ;  /* 0x0000000100257882 */ /* 0x000fe20000000000 */
[----:B------:R-:W-:Y:S01]  /*4660*/  UMOV UR7, URZ ;  /* 0x000000ff00077c82 */ /* 0x000fe20008000000 */
[----:B------:R-:W-:-:S09]  /*4670*/  UMOV UR8, URZ ;  /* 0x000000ff00087c82 */ /* 0x000fd20008000000 */
.L_x_17:
[----:B------:R-:W-:-:S04]  /*4680*/  IMAD.WIDE R4, R73, 0x2, R74 ;  /* 0x0000000249047825 */ /* 0x000fc800078e024a */
[C---:B------:R-:W-:Y:S01]  /*4690*/  IMAD.WIDE R8, R73.reuse, 0x2, R132 ;  /* 0x0000000249087825 */ /* 0x040fe200078e0284 */
[----:B------:R1:W2:Y:S03]  /*46a0*/  LDG.E.U16 R25, desc[UR34][R4.64] ;  /* 0x0000002204197981 */ /* 0x0002a6000c1e1500 */
[C---:B------:R-:W-:Y:S01]  /*46b0*/  IMAD.WIDE R12, R73.reuse, 0x2, R124 ;  /* 0x00000002490c7825 */ /* 0x040fe200078e027c */
[----:B------:R3:W4:Y:S03]  /*46c0*/  LDG.E.U16 R27, desc[UR34][R8.64] ;  /* 0x00000022081b7981 */ /* 0x000726000c1e1500 */
[C---:B------:R-:W-:Y:S01]  /*46d0*/  IMAD.WIDE R6, R73.reuse, 0x2, R142 ;  /* 0x0000000249067825 */ /* 0x040fe200078e028e */
[----:B------:R-:W5:Y:S03]  /*46e0*/  LDG.E.U16 R29, desc[UR34][R12.64] ;  /* 0x000000220c1d7981 */ /* 0x000f66000c1e1500 */
[C---:B------:R-:W-:Y:S01]  /*46f0*/  IMAD.WIDE R10, R73.reuse, 0x2, R130 ;  /* 0x00000002490a7825 */ /* 0x040fe200078e0282 */
[----:B------:R0:W5:Y:S03]  /*4700*/  LDG.E.U16 R26, desc[UR34][R6.64] ;  /* 0x00000022061a7981 */ /* 0x000166000c1e1500 */
[C---:B------:R-:W-:Y:S01]  /*4710*/  IMAD.WIDE R14, R73.reuse, 0x2, R122 ;  /* 0x00000002490e7825 */ /* 0x040fe200078e027a */
[----:B------:R0:W5:Y:S03]  /*4720*/  LDG.E.U16 R28, desc[UR34][R10.64] ;  /* 0x000000220a1c7981 */ /* 0x000166000c1e1500 */
[C---:B------:R-:W-:Y:S01]  /*4730*/  IMAD.WIDE R18, R73.reuse, 0x2, R116 ;  /* 0x0000000249127825 */ /* 0x040fe200078e0274 */
[----:B------:R0:W5:Y:S03]  /*4740*/  LDG.E.U16 R30, desc[UR34][R14.64] ;  /* 0x000000220e1e7981 */ /* 0x000166000c1e1500 */
[----:B------:R-:W-:-:S02]  /*4750*/  IMAD.WIDE R20, R73, 0x2, R114 ;  /* 0x0000000249147825 */ /* 0x000fc400078e0272 */
[----:B------:R-:W5:Y:S02]  /*4760*/  LDG.E.U16 R19, desc[UR34][R18.64] ;  /* 0x0000002212137981 */ /* 0x000f64000c1e1500 */
[C---:B-1----:R-:W-:Y:S02]  /*4770*/  IMAD.WIDE R4, R73.reuse, 0x2, R138 ;  /* 0x0000000249047825 */ /* 0x042fe400078e028a */
[----:B------:R-:W5:Y:S02]  /*4780*/  LDG.E.U16 R20, desc[UR34][R20.64] ;  /* 0x0000002214147981 */ /* 0x000f64000c1e1500 */
[C---:B---3--:R-:W-:Y:S02]  /*4790*/  IMAD.WIDE R8, R73.reuse, 0x2, R128 ;  /* 0x0000000249087825 */ /* 0x048fe400078e0280 */
[----:B------:R-:W3:Y:S02]  /*47a0*/  LDG.E.U16 R5, desc[UR34][R4.64] ;  /* 0x0000002204057981 */ /* 0x000ee4000c1e1500 */
[----:B------:R-:W-:-:S02]  /*47b0*/  IMAD.WIDE R16, R73, 0x2, R120 ;  /* 0x0000000249107825 */ /* 0x000fc400078e0278 */
[----:B------:R-:W3:Y:S02]  /*47c0*/  LDG.E.U16 R9, desc[UR34][R8.64] ;  /* 0x0000002208097981 */ /* 0x000ee4000c1e1500 */
[C---:B------:R-:W-:Y:S02]  /*47d0*/  IMAD.WIDE R22, R73.reuse, 0x2, R112 ;  /* 0x0000000249167825 */ /* 0x040fe400078e0270 */
[----:B------:R-:W3:Y:S02]  /*47e0*/  LDG.E.U16 R17, desc[UR34][R16.64] ;  /* 0x0000002210117981 */ /* 0x000ee4000c1e1500 */
[C---:B0-----:R-:W-:Y:S02]  /*47f0*/  IMAD.WIDE R6, R73.reuse, 0x2, R136 ;  /* 0x0000000249067825 */ /* 0x041fe400078e0288 */
[----:B------:R-:W3:Y:S02]  /*4800*/  LDG.E.U16 R23, desc[UR34][R22.64] ;  /* 0x0000002216177981 */ /* 0x000ee4000c1e1500 */
[----:B------:R-:W-:-:S02]  /*4810*/  IMAD.WIDE R10, R73, 0x2, R126 ;  /* 0x00000002490a7825 */ /* 0x000fc400078e027e */
[----:B------:R-:W3:Y:S02]  /*4820*/  LDG.E.U16 R7, desc[UR34][R6.64] ;  /* 0x0000002206077981 */ /* 0x000ee4000c1e1500 */
[C---:B------:R-:W-:Y:S02]  /*4830*/  IMAD.WIDE R12, R73.reuse, 0x2, R118 ;  /* 0x00000002490c7825 */ /* 0x040fe400078e0276 */
[----:B------:R-:W3:Y:S02]  /*4840*/  LDG.E.U16 R11, desc[UR34][R10.64] ;  /* 0x000000220a0b7981 */ /* 0x000ee4000c1e1500 */
[----:B------:R-:W-:Y:S02]  /*4850*/  IMAD.WIDE R14, R73, 0x2, R110 ;  /* 0x00000002490e7825 */ /* 0x000fe400078e026e */
[----:B------:R-:W3:Y:S04]  /*4860*/  LDG.E.U16 R13, desc[UR34][R12.64] ;  /* 0x000000220c0d7981 */ /* 0x000ee8000c1e1500 */
[----:B------:R-:W3:Y:S01]  /*4870*/  LDG.E.U16 R15, desc[UR34][R14.64] ;  /* 0x000000220e0f7981 */ /* 0x000ee2000c1e1500 */
[----:B------:R-:W-:-:S02]  /*4880*/  UMOV UR10, 0x1 ;  /* 0x00000001000a7882 */ /* 0x000fc40000000000 */
[----:B------:R-:W-:-:S04]  /*4890*/  @!UP0 UIADD3 UR10, UPT, UPT, -UR10, 0x100000, URZ ;  /* 0x001000000a0a8890 */ /* 0x000fc8000fffe1ff */
[----:B------:R-:W-:Y:S02]  /*48a0*/  @!UP0 USHF.L.U32 UR11, UR10, 0xb, URZ ;  /* 0x0000000b0a0b8899 */ /* 0x000fe400080006ff */
[----:B------:R-:W-:Y:S01]  /*48b0*/  @!UP0 USHF.L.U32 UR10, UR10, 0x1, URZ ;  /* 0x000000010a0a8899 */ /* 0x000fe200080006ff */
[----:B------:R-:W-:Y:S01]  /*48c0*/  VOTEU.ALL UP2, P1 ;  /* 0x0000000000ff7886 */ /* 0x000fe20000840000 */
[----:B--2---:R0:W-:Y:S04]  /*48d0*/  STS.U16 [R70+UR12+0x5000], R25 ;  /* 0x0050001946007988 */ /* 0x0041e8000800040c */
[----:B----4-:R0:W-:Y:S04]  /*48e0*/  STS.U16 [R70+UR12+0x5400], R27 ;  /* 0x0054001b46007988 */ /* 0x0101e8000800040c */
[----:B-----5:R0:W-:Y:S04]  /*48f0*/  STS.U16 [R70+UR12+0x5800], R29 ;  /* 0x0058001d46007988 */ /* 0x0201e8000800040c */
[----:B------:R0:W-:Y:S04]  /*4900*/  STS.U16 [R70+UR12+0x5c00], R19 ;  /* 0x005c001346007988 */ /* 0x0001e8000800040c */
[----:B------:R0:W-:Y:S04]  /*4910*/  STS.U16 [R69+UR12+0x5100], R26 ;  /* 0x0051001a45007988 */ /* 0x0001e8000800040c */
[----:B------:R0:W-:Y:S04]  /*4920*/  STS.U16 [R69+UR12+0x5500], R28 ;  /* 0x0055001c45007988 */ /* 0x0001e8000800040c */
[----:B------:R0:W-:Y:S04]  /*4930*/  STS.U16 [R69+UR12+0x5900], R30 ;  /* 0x0059001e45007988 */ /* 0x0001e8000800040c */
[----:B------:R0:W-:Y:S04]  /*4940*/  STS.U16 [R69+UR12+0x5d00], R20 ;  /* 0x005d001445007988 */ /* 0x0001e8000800040c */
[----:B---3--:R0:W-:Y:S04]  /*4950*/  STS.U16 [R68+UR12+0x5200], R5 ;  /* 0x0052000544007988 */ /* 0x0081e8000800040c */
[----:B------:R0:W-:Y:S04]  /*4960*/  STS.U16 [R68+UR12+0x5600], R9 ;  /* 0x0056000944007988 */ /* 0x0001e8000800040c */
[----:B------:R0:W-:Y:S04]  /*4970*/  STS.U16 [R68+UR12+0x5a00], R17 ;  /* 0x005a001144007988 */ /* 0x0001e8000800040c */
[----:B------:R0:W-:Y:S04]  /*4980*/  STS.U16 [R68+UR12+0x5e00], R23 ;  /* 0x005e001744007988 */ /* 0x0001e8000800040c */
[----:B------:R0:W-:Y:S04]  /*4990*/  STS.U16 [R2+UR12+0x5300], R7 ;  /* 0x0053000702007988 */ /* 0x0001e8000800040c */
[----:B------:R0:W-:Y:S04]  /*49a0*/  STS.U16 [R2+UR12+0x5700], R11 ;  /* 0x0057000b02007988 */ /* 0x0001e8000800040c */
[----:B------:R0:W-:Y:S04]  /*49b0*/  STS.U16 [R2+UR12+0x5b00], R13 ;  /* 0x005b000d02007988 */ /* 0x0001e8000800040c */
[----:B------:R0:W-:Y:S01]  /*49c0*/  STS.U16 [R2+UR12+0x5f00], R15 ;  /* 0x005f000f02007988 */ /* 0x0001e2000800040c */
[----:B------:R1:W-:Y:S06]  /*49d0*/  MEMBAR.ALL.CTA ;  /* 0x0000000000007992 */ /* 0x0003ec0000008000 */
[----:B-1----:R-:W-:Y:S04]  /*49e0*/  FENCE.VIEW.ASYNC.S ;  /* 0x00000000000073c6 */ /* 0x002fe80000000000 */
[----:B------:R-:W1:Y:S02]  /*49f0*/  FENCE.VIEW.ASYNC.S ;  /* 0x00000000000073c6 */ /* 0x000e640000000000 */
[----:B-1----:R0:W1:Y:S02]  /*4a00*/  @!UP2 SYNCS.EXCH.64 URZ, [UR12+0x7010], UR10 ;  /* 0x0070100a0cffa5b2 */ /* 0x0020640008000100 */
[----:B-1----:R-:W-:Y:S06]  /*4a10*/  BAR.SYNC.DEFER_BLOCKING 0x0 ;  /* 0x0000000000007b1d */ /* 0x002fec0000010000 */
[----:B0-----:R-:W-:Y:S05]  /*4a20*/  BRA.U UP1, `(.L_x_13) ;  /* 0x0000000101547547 */ /* 0x001fea000b800000 */
[----:B------:R-:W-:Y:S01]  /*4a30*/  UIADD3 UR10, UPT, UPT, UR12, 0x7010, URZ ;  /* 0x000070100c0a7890 */ /* 0x000fe2000fffe0ff */
[----:B------:R-:W-:Y:S01]  /*4a40*/  UMOV UR28, UR46 ;  /* 0x0000002e001c7c82 */ /* 0x000fe20008000000 */
[----:B------:R-:W-:Y:S01]  /*4a50*/  UMOV UR29, 0x40004040 ;  /* 0x40004040001d7882 */ /* 0x000fe20000000000 */
[----:B------:R-:W-:Y:S01]  /*4a60*/  UMOV UR26, UR23 ;  /* 0x00000017001a7c82 */ /* 0x000fe20008000000 */
[----:B------:R-:W-:Y:S01]  /*4a70*/  UMOV UR27, 0x40004040 ;  /* 0x40004040001b7882 */ /* 0x000fe20000000000 */
[----:B------:R-:W-:Y:S01]  /*4a80*/  UMOV UR30, 0x0 ;  /* 0x00000000001e7882 */ /* 0x000fe20000000000 */
[----:B------:R-:W-:Y:S01]  /*4a90*/  UMOV UR31, 0x8088490 ;  /* 0x08088490001f7882 */ /* 0x000fe20000000000 */
[----:B------:R-:W-:Y:S01]  /*4aa0*/  UMOV UR32, 0x0 ;  /* 0x0000000000207882 */ /* 0x000fe20000000000 */
[----:B------:R-:W-:Y:S01]  /*4ab0*/  UMOV UR33, 0x8088490 ;  /* 0x0808849000217882 */ /* 0x000fe20000000000 */
[----:B------:R-:W-:Y:S01]  /*4ac0*/  UMOV UR48, 0x0 ;  /* 0x0000000000307882 */ /* 0x000fe20000000000 */
[----:B------:R-:W-:Y:S01]  /*4ad0*/  UMOV UR49, 0x8088490 ;  /* 0x0808849000317882 */ /* 0x000fe20000000000 */
[----:B------:R0:W-:Y:S01]  /*4ae0*/  UTCHMMA gdesc[UR28], gdesc[UR26], tmem[UR16], tmem[UR30], idesc[UR31], !UPT ;  /* 0x00ff1e1a1c0075ea */ /* 0x0001e2000f800010 */
[----:B------:R-:W-:Y:S01]  /*4af0*/  UMOV UR11, URZ ;  /* 0x000000ff000b7c82 */ /* 0x000fe20008000000 */
        /* <DEDUP_REMOVED lines=8> */
.L_x_13:
[----:B------:R-:W1:Y:S01]  /*4b80*/  SYNCS.PHASECHK.TRANS64.TRYWAIT P2, [UR12+0x7010], RZ ;  /* 0x007010ffff0075a7 */ /* 0x000e62000804110c */
[----:B------:R-:W-:Y:S01]  /*4b90*/  SHF.L.U32 R37, R24, 0x1f, RZ ;  /* 0x0000001f18257819 */ /* 0x000fe200000006ff */
[----:B-1----:R-:W-:Y:S06]  /*4ba0*/  @!P2 BRA `(.L_x_14) ;  /* 0x0000003c00f4a947 */ /* 0x002fec0003800000 */
.L_x_23:
[----:B------:R-:W-:Y:S01]  /*4bb0*/  BAR.SYNC.DEFER_BLOCKING 0x0 ;  /* 0x0000000000007b1d */ /* 0x000fe20000010000 */
[----:B------:R-:W-:-:S04]  /*4bc0*/  IMAD.WIDE R38, R3, 0x2, R108 ;  /* 0x0000000203267825 */ /* 0x000fc800078e026c */
[----:B------:R-:W-:Y:S01]  /*4bd0*/  IMAD.WIDE R50, R3, 0x2, R104 ;  /* 0x0000000203327825 */ /* 0x000fe200078e0268 */
[----:B------:R-:W1:Y:S01]  /*4be0*/  LDTM.x32 R4, tmem[UR14+0x40] ;  /* 0x0000400e000479ee */ /* 0x000e6200082c0000 */
[----:B------:R-:W1:Y:S01]  /*4bf0*/  @!P1 SYNCS.CCTL.IV [UR12+0x7010] ;  /* 0x00701000ff0099b1 */ /* 0x000e62000800000c */
[----:B------:R-:W-:Y:S01]  /*4c00*/  NOP ;  /* 0x0000000000007918 */ /* 0x000fe20000000000 */
[----:B-1----:R-:W1:Y:S02]  /*4c10*/  SYNCS.PHASECHK.TRANS64.TRYWAIT P2, [UR15], R37 ;  /* 0x00000025ff0075a7 */ /* 0x002e64000804110f */
[----:B-1----:R-:W-:Y:S05]  /*4c20*/  @!P2 BRA `(.L_x_15) ;  /* 0x0000003c00e0a947 */ /* 0x002fea0003800000 */
.L_x_24:
[C---:B------:R-:W-:Y:S01]  /*4c30*/  IMAD.WIDE R48, R3.reuse, 0x2, R100 ;  /* 0x0000000203307825 */ /* 0x040fe200078e0264 */
[----:B------:R-:W2:Y:S03]  /*4c40*/  LDG.E.U16 R37, desc[UR34][R38.64] ;  /* 0x0000002226257981 */ /* 0x000ea6000c1e1500 */
[C---:B------:R-:W-:Y:S01]  /*4c50*/  IMAD.WIDE R46, R3.reuse, 0x2, R96 ;  /* 0x00000002032e7825 */ /* 0x040fe200078e0260 */
[----:B------:R-:W3:Y:S03]  /*4c60*/  LDG.E.U16 R51, desc[UR34][R50.64] ;  /* 0x0000002232337981 */ /* 0x000ee6000c1e1500 */
[C---:B------:R-:W-:Y:S01]  /*4c70*/  IMAD.WIDE R44, R3.reuse, 0x2, R92 ;  /* 0x00000002032c7825 */ /* 0x040fe200078e025c */
[----:B------:R-:W4:Y:S03]  /*4c80*/  LDG.E.U16 R49, desc[UR34][R48.64] ;  /* 0x0000002230317981 */ /* 0x000f26000c1e1500 */
[C---:B------:R-:W-:Y:S01]  /*4c90*/  IMAD.WIDE R58, R3.reuse, 0x2, R88 ;  /* 0x00000002033a7825 */ /* 0x040fe200078e0258 */
[----:B------:R-:W5:Y:S03]  /*4ca0*/  LDG.E.U16 R47, desc[UR34][R46.64] ;  /* 0x000000222e2f7981 */ /* 0x000f66000c1e1500 */
[C---:B------:R-:W-:Y:S01]  /*4cb0*/  IMAD.WIDE R60, R3.reuse, 0x2, R84 ;  /* 0x00000002033c7825 */ /* 0x040fe200078e0254 */
[----:B------:R1:W2:Y:S03]  /*4cc0*/  LDG.E.U16 R45, desc[UR34][R44.64] ;  /* 0x000000222c2d7981 */ /* 0x0002a6000c1e1500 */
[C---:B------:R-:W-:Y:S01]  /*4cd0*/  IMAD.WIDE R62, R3.reuse, 0x2, R80 ;  /* 0x00000002033e7825 */ /* 0x040fe200078e0250 */
[----:B------:R-:W2:Y:S03]  /*4ce0*/  LDG.E.U16 R43, desc[UR34][R58.64] ;  /* 0x000000223a2b7981 */ /* 0x000ea6000c1e1500 */
        /* <DEDUP_REMOVED lines=13> */
[----:B------:R0:W2:Y:S03]  /*4dc0*/  LDG.E.U16 R42, desc[UR34][R52.64] ;  /* 0x00000022342a7981 */ /* 0x0000a6000c1e1500 */
[----:B------:R-:W-:Y:S01]  /*4dd0*/  IMAD.WIDE R56, R3, 0x2, R98 ;  /* 0x0000000203387825 */ /* 0x000fe200078e0262 */
[----:B------:R0:W2:Y:S04]  /*4de0*/  LDG.E.U16 R40, desc[UR34][R54.64] ;  /* 0x0000002236287981 */ /* 0x0000a8000c1e1500 */
[----:B------:R-:W2:Y:S04]  /*4df0*/  LDG.E.U16 R38, desc[UR34][R56.64] ;  /* 0x0000002238267981 */ /* 0x000ea8000c1e1500 */
[----:B------:R-:W2:Y:S01]  /*4e00*/  LDG.E.U16 R154, desc[UR34][R154.64] ;  /* 0x000000229a9a7981 */ /* 0x000ea2000c1e1500 */
[----:B-1----:R-:W-:Y:S01]  /*4e10*/  FMUL R44, R4, UR47 ;  /* 0x0000002f042c7c20 */ /* 0x002fe20008400000 */
[----:B0-----:R-:W-:Y:S01]  /*4e20*/  FMUL R53, R5, UR47 ;  /* 0x0000002f05357c20 */ /* 0x001fe20008400000 */
[----:B------:R-:W-:Y:S01]  /*4e30*/  FMUL R46, R6, UR47 ;  /* 0x0000002f062e7c20 */ /* 0x000fe20008400000 */
[----:B------:R-:W-:Y:S01]  /*4e40*/  FMUL R48, R7, UR47 ;  /* 0x0000002f07307c20 */ /* 0x000fe20008400000 */
[----:B------:R-:W-:-:S03]  /*4e50*/  FMUL R55, R8, UR47 ;  /* 0x0000002f08377c20 */ /* 0x000fc60008400000 */
[----:B------:R-:W-:Y:S01]  /*4e60*/  FMNMX3 R46, R44, R53, R46, !PT ;  /* 0x000000352c2e7276 */ /* 0x000fe2000780002e */
[----:B------:R-:W-:Y:S01]  /*4e70*/  FMUL R44, R9, UR47 ;  /* 0x0000002f092c7c20 */ /* 0x000fe20008400000 */
[----:B------:R-:W-:Y:S02]  /*4e80*/  FMUL R53, R10, UR47 ;  /* 0x0000002f0a357c20 */ /* 0x000fe40008400000 */
[----:B------:R-:W-:Y:S01]  /*4e90*/  FMNMX3 R48, R46, R48, R55, !PT ;  /* 0x000000302e307276 */ /* 0x000fe20007800037 */
[----:B------:R-:W-:Y:S01]  /*4ea0*/  FMUL R46, R11, UR47 ;  /* 0x0000002f0b2e7c20 */ /* 0x000fe20008400000 */
[----:B------:R-:W-:Y:S02]  /*4eb0*/  FMUL R55, R12, UR47 ;  /* 0x0000002f0c377c20 */ /* 0x000fe40008400000 */
[----:B------:R-:W-:Y:S01]  /*4ec0*/  FMNMX3 R48, R48, R44, R53, !PT ;  /* 0x0000002c30307276 */ /* 0x000fe20007800035 */
[----:B------:R-:W-:Y:S01]  /*4ed0*/  FMUL R44, R13, UR47 ;  /* 0x0000002f0d2c7c20 */ /* 0x000fe20008400000 */
[----:B------:R-:W-:-:S02]  /*4ee0*/  FMUL R53, R14, UR47 ;  /* 0x0000002f0e357c20 */ /* 0x000fc40008400000 */
        /* <DEDUP_REMOVED lines=31> */
[----:B------:R-:W-:-:S03]  /*50e0*/  FMUL R71, R35, UR47 ;  /* 0x0000002f23477c20 */ /* 0x000fc60008400000 */
[----:B------:R-:W-:-:S04]  /*50f0*/  FMNMX3 R44, R46, R44, R53, !PT ;  /* 0x0000002c2e2c7276 */ /* 0x000fc80007800035 */
[----:B------:R-:W-:-:S05]  /*5100*/  FMNMX3 R71, R44, R71, R36, !PT ;  /* 0x000000472c477276 */ /* 0x000fca0007800024 */
[--C-:B------:R-:W-:Y:S01]  /*5110*/  FFMA R4, R4, UR47, -R71.reuse ;  /* 0x0000002f04047c23 */ /* 0x100fe20008000847 */
[--C-:B------:R-:W-:Y:S01]  /*5120*/  FFMA R5, R5, UR47, -R71.reuse ;  /* 0x0000002f05057c23 */ /* 0x100fe20008000847 */
[--C-:B------:R-:W-:Y:S02]  /*5130*/  FFMA R6, R6, UR47, -R71.reuse ;  /* 0x0000002f06067c23 */ /* 0x100fe40008000847 */
[----:B------:R-:W-:Y:S01]  /*5140*/  FMUL R4, R4, 1.4426950216293334961 ;  /* 0x3fb8aa3b04047820 */ /* 0x000fe20000400000 */
[----:B------:R-:W-:Y:S01]  /*5150*/  FMUL R5, R5, 1.4426950216293334961 ;  /* 0x3fb8aa3b05057820 */ /* 0x000fe20000400000 */
[----:B------:R-:W-:Y:S01]  /*5160*/  FMUL R6, R6, 1.4426950216293334961 ;  /* 0x3fb8aa3b06067820 */ /* 0x000fe20000400000 */
[--C-:B------:R-:W-:Y:S01]  /*5170*/  FFMA R7, R7, UR47, -R71.reuse ;  /* 0x0000002f07077c23 */ /* 0x100fe20008000847 */
[----:B------:R-:W-:Y:S02]  /*5180*/  FFMA R8, R8, UR47, -R71 ;  /* 0x0000002f08087c23 */ /* 0x000fe40008000847 */
[----:B------:R-:W-:Y:S01]  /*5190*/  MUFU.EX2 R4, R4 ;  /* 0x0000000400047308 */ /* 0x000fe20000000800 */
[----:B------:R-:W-:Y:S01]  /*51a0*/  FMUL R7, R7, 1.4426950216293334961 ;  /* 0x3fb8aa3b07077820 */ /* 0x000fe20000400000 */
[----:B------:R-:W-:-:S06]  /*51b0*/  FMUL R8, R8, 1.4426950216293334961 ;  /* 0x3fb8aa3b08087820 */ /* 0x000fcc0000400000 */
[----:B------:R-:W0:Y:S01]  /*51c0*/  MUFU.EX2 R5, R5 ;  /* 0x0000000500057308 */ /* 0x000e220000000800 */
[--C-:B------:R-:W-:Y:S01]  /*51d0*/  FFMA R9, R9, UR47, -R71.reuse ;  /* 0x0000002f09097c23 */ /* 0x100fe20008000847 */
[----:B------:R-:W-:-:S06]  /*51e0*/  FFMA R20, R20, UR47, -R71 ;  /* 0x0000002f14147c23 */ /* 0x000fcc0008000847 */
[----:B------:R-:W1:Y:S01]  /*51f0*/  MUFU.EX2 R6, R6 ;  /* 0x0000000600067308 */ /* 0x000e620000000800 */
[----:B------:R-:W-:Y:S01]  /*5200*/  FMUL R9, R9, 1.4426950216293334961 ;  /* 0x3fb8aa3b09097820 */ /* 0x000fe20000400000 */
[--C-:B------:R-:W-:Y:S01]  /*5210*/  FFMA R10, R10, UR47, -R71.reuse ;  /* 0x0000002f0a0a7c23 */ /* 0x100fe20008000847 */
[--C-:B------:R-:W-:Y:S01]  /*5220*/  FFMA R21, R21, UR47, -R71.reuse ;  /* 0x0000002f15157c23 */ /* 0x100fe20008000847 */
[----:B------:R-:W-:-:S04]  /*5230*/  FFMA R22, R22, UR47, -R71 ;  /* 0x0000002f16167c23 */ /* 0x000fc80008000847 */
[----:B------:R-:W1:Y:S01]  /*5240*/  MUFU.EX2 R7, R7 ;  /* 0x0000000700077308 */ /* 0x000e620000000800 */
[--C-:B------:R-:W-:Y:S01]  /*5250*/  FFMA R23, R23, UR47, -R71.reuse ;  /* 0x0000002f17177c23 */ /* 0x100fe20008000847 */
[--C-:B------:R-:W-:Y:S01]  /*5260*/  FFMA R24, R24, UR47, -R71.reuse ;  /* 0x0000002f18187c23 */ /* 0x100fe20008000847 */
[----:B------:R-:W-:Y:S01]  /*5270*/  FMUL R53, R20, 1.4426950216293334961 ;  /* 0x3fb8aa3b14357820 */ /* 0x000fe20000400000 */
[----:B------:R-:W-:Y:S01]  /*5280*/  FMUL R10, R10, 1.4426950216293334961 ;  /* 0x3fb8aa3b0a0a7820 */ /* 0x000fe20000400000 */
[----:B------:R-:W-:Y:S01]  /*5290*/  FFMA R11, R11, UR47, -R71 ;  /* 0x0000002f0b0b7c23 */ /* 0x000fe20008000847 */
[----:B------:R-:W-:Y:S02]  /*52a0*/  FMUL R20, R21, 1.4426950216293334961 ;  /* 0x3fb8aa3b15147820 */ /* 0x000fe40000400000 */
[----:B------:R-:W1:Y:S01]  /*52b0*/  MUFU.EX2 R8, R8 ;  /* 0x0000000800087308 */ /* 0x000e620000000800 */
[----:B------:R-:W-:Y:S01]  /*52c0*/  FMUL R21, R22, 1.4426950216293334961 ;  /* 0x3fb8aa3b16157820 */ /* 0x000fe20000400000 */
[----:B------:R-:W-:Y:S01]  /*52d0*/  FMUL R22, R23, 1.4426950216293334961 ;  /* 0x3fb8aa3b17167820 */ /* 0x000fe20000400000 */
[----:B------:R-:W-:Y:S01]  /*52e0*/  FMUL R24, R24, 1.4426950216293334961 ;  /* 0x3fb8aa3b18187820 */ /* 0x000fe20000400000 */
[----:B0-----:R-:W-:Y:S01]  /*52f0*/  FADD R23, R4, R5 ;  /* 0x0000000504177221 */ /* 0x001fe20000000000 */
[----:B------:R-:W-:Y:S01]  /*5300*/  FMUL R11, R11, 1.4426950216293334961 ;  /* 0x3fb8aa3b0b0b7820 */ /* 0x000fe20000400000 */
[----:B------:R-:W-:-:S02]  /*5310*/  FFMA R12, R12, UR47, -R71 ;  /* 0x0000002f0c0c7c23 */ /* 0x000fc40008000847 */
[----:B------:R-:W0:Y:S01]  /*5320*/  MUFU.EX2 R9, R9 ;  /* 0x0000000900097308 */ /* 0x000e220000000800 */
[----:B------:R-:W-:Y:S01]  /*5330*/  FFMA R13, R13, UR47, -R71 ;  /* 0x0000002f0d0d7c23 */ /* 0x000fe20008000847 */
[----:B------:R-:W-:-:S06]  /*5340*/  FMUL R12, R12, 1.4426950216293334961 ;  /* 0x3fb8aa3b0c0c7820 */ /* 0x000fcc0000400000 */
[----:B------:R-:W0:Y:S01]  /*5350*/  MUFU.EX2 R10, R10 ;  /* 0x0000000a000a7308 */ /* 0x000e220000000800 */
[----:B------:R-:W-:Y:S01]  /*5360*/  FMUL R13, R13, 1.4426950216293334961 ;  /* 0x3fb8aa3b0d0d7820 */ /* 0x000fe20000400000 */
[----:B------:R-:W-:-:S06]  /*5370*/  FFMA R14, R14, UR47, -R71 ;  /* 0x0000002f0e0e7c23 */ /* 0x000fcc0008000847 */
[----:B------:R1:W-:Y:S02]  /*5380*/  MUFU.EX2 R146, R24 ;  /* 0x0000001800927308 */ /* 0x0003e40000000800 */
[----:B-1----:R-:W-:-:S06]  /*5390*/  FADD R24, R6, R23 ;  /* 0x0000001706187221 */ /* 0x002fcc0000000000 */
[----:B------:R-:W1:Y:S01]  /*53a0*/  MUFU.EX2 R11, R11 ;  /* 0x0000000b000b7308 */ /* 0x000e620000000800 */
[----:B------:R-:W-:Y:S01]  /*53b0*/  FADD R23, R7, R24 ;  /* 0x0000001807177221 */ /* 0x000fe20000000000 */
[----:B------:R-:W-:Y:S01]  /*53c0*/  FMUL R14, R14, 1.4426950216293334961 ;  /* 0x3fb8aa3b0e0e7820 */ /* 0x000fe20000400000 */
[----:B------:R-:W-:Y:S02]  /*53d0*/  FFMA R15, R15, UR47, -R71 ;  /* 0x0000002f0f0f7c23 */ /* 0x000fe40008000847 */
[----:B------:R-:W-:-:S03]  /*53e0*/  FADD R24, R8, R23 ;  /* 0x0000001708187221 */ /* 0x000fc60000000000 */
[----:B------:R-:W1:Y:S01]  /*53f0*/  MUFU.EX2 R12, R12 ;  /* 0x0000000c000c7308 */ /* 0x000e620000000800 */
[----:B------:R-:W-:Y:S01]  /*5400*/  FMUL R15, R15, 1.4426950216293334961 ;  /* 0x3fb8aa3b0f0f7820 */ /* 0x000fe20000400000 */
[----:B------:R-:W-:Y:S01]  /*5410*/  FFMA R16, R16, UR47, -R71 ;  /* 0x0000002f10107c23 */ /* 0x000fe20008000847 */
[----:B0-----:R-:W-:-:S05]  /*5420*/  FADD R23, R9, R24 ;  /* 0x0000001809177221 */ /* 0x001fca0000000000 */
[----:B------:R-:W0:Y:S01]  /*5430*/  MUFU.EX2 R13, R13 ;  /* 0x0000000d000d7308 */ /* 0x000e220000000800 */
[----:B------:R-:W-:Y:S01]  /*5440*/  FADD R24, R10, R23 ;  /* 0x000000170a187221 */ /* 0x000fe20000000000 */
[----:B------:R-:W-:Y:S01]  /*5450*/  FMUL R16, R16, 1.4426950216293334961 ;  /* 0x3fb8aa3b10107820 */ /* 0x000fe20000400000 */
[----:B------:R-:W-:-:S05]  /*5460*/  FFMA R17, R17, UR47, -R71 ;  /* 0x0000002f11117c23 */ /* 0x000fca0008000847 */
[----:B------:R-:W0:Y:S01]  /*5470*/  MUFU.EX2 R14, R14 ;  /* 0x0000000e000e7308 */ /* 0x000e220000000800 */
[----:B-1----:R-:W-:Y:S01]  /*5480*/  FADD R23, R11, R24 ;  /* 0x000000180b177221 */ /* 0x002fe20000000000 */
[----:B------:R-:W-:Y:S01]  /*5490*/  FMUL R17, R17, 1.4426950216293334961 ;  /* 0x3fb8aa3b11117820 */ /* 0x000fe20000400000 */
[----:B------:R-:W-:-:S05]  /*54a0*/  FFMA R18, R18, UR47, -R71 ;  /* 0x0000002f12127c23 */ /* 0x000fca0008000847 */
[----:B------:R-:W1:Y:S01]  /*54b0*/  MUFU.EX2 R15, R15 ;  /* 0x0000000f000f7308 */ /* 0x000e620000000800 */
[----:B------:R-:W-:Y:S01]  /*54c0*/  FADD R24, R12, R23 ;  /* 0x000000170c187221 */ /* 0x000fe20000000000 */
[----:B------:R-:W-:Y:S01]  /*54d0*/  FMUL R18, R18, 1.4426950216293334961 ;  /* 0x3fb8aa3b12127820 */ /* 0x000fe20000400000 */
[----:B------:R-:W-:-:S05]  /*54e0*/  FFMA R19, R19, UR47, -R71 ;  /* 0x0000002f13137c23 */ /* 0x000fca0008000847 */
[----:B------:R-:W1:Y:S01]  /*54f0*/  MUFU.EX2 R16, R16 ;  /* 0x0000001000107308 */ /* 0x000e620000000800 */
[----:B0-----:R-:W-:Y:S01]  /*5500*/  FADD R23, R13, R24 ;  /* 0x000000180d177221 */ /* 0x001fe20000000000 */
[----:B------:R-:W-:-:S06]  /*5510*/  FMUL R19, R19, 1.4426950216293334961 ;  /* 0x3fb8aa3b13137820 */ /* 0x000fcc0000400000 */
[----:B------:R-:W0:Y:S01]  /*5520*/  MUFU.EX2 R17, R17 ;  /* 0x0000001100117308 */ /* 0x000e220000000800 */
[----:B------:R-:W-:Y:S01]  /*5530*/  FADD R24, R14, R23 ;  /* 0x000000170e187221 */ /* 0x000fe20000000000 */
[--C-:B------:R-:W-:Y:S01]  /*5540*/  FFMA R25, R25, UR47, -R71.reuse ;  /* 0x0000002f19197c23 */ /* 0x100fe20008000847 */
[--C-:B------:R-:W-:Y:S01]  /*5550*/  FFMA R26, R26, UR47, -R71.reuse ;  /* 0x0000002f1a1a7c23 */ /* 0x100fe20008000847 */
[--C-:B------:R-:W-:Y:S01]  /*5560*/  FFMA R27, R27, UR47, -R71.reuse ;  /* 0x0000002f1b1b7c23 */ /* 0x100fe20008000847 */
[----:B------:R-:W-:-:S03]  /*5570*/  FFMA R28, R28, UR47, -R71 ;  /* 0x0000002f1c1c7c23 */ /* 0x000fc60008000847 */
[----:B------:R-:W0:Y:S01]  /*5580*/  MUFU.EX2 R18, R18 ;  /* 0x0000001200127308 */ /* 0x000e220000000800 */
[--C-:B------:R-:W-:Y:S01]  /*5590*/  FFMA R29, R29, UR47, -R71.reuse ;  /* 0x0000002f1d1d7c23 */ /* 0x100fe20008000847 */
[--C-:B------:R-:W-:Y:S01]  /*55a0*/  FFMA R30, R30, UR47, -R71.reuse ;  /* 0x0000002f1e1e7c23 */ /* 0x100fe20008000847 */
[--C-:B------:R-:W-:Y:S01]  /*55b0*/  FFMA R31, R31, UR47, -R71.reuse ;  /* 0x0000002f1f1f7c23 */ /* 0x100fe20008000847 */
[--C-:B------:R-:W-:Y:S01]  /*55c0*/  FFMA R32, R32, UR47, -R71.reuse ;  /* 0x0000002f20207c23 */ /* 0x100fe20008000847 */
        /* <DEDUP_REMOVED lines=16> */
[----:B------:R-:W1:Y:S01]  /*56d0*/  MUFU.EX2 R53, R53 ;  /* 0x0000003500357308 */ /* 0x000e620000000800 */
[----:B------:R-:W-:-:S04]  /*56e0*/  FADD R24, R16, R23 ;  /* 0x0000001710187221 */ /* 0x000fc80000000000 */
[----:B0-----:R-:W-:-:S03]  /*56f0*/  FADD R23, R17, R24 ;  /* 0x0000001811177221 */ /* 0x001fc60000000000 */
[----:B------:R-:W0:Y:S01]  /*5700*/  MUFU.EX2 R20, R20 ;  /* 0x0000001400147308 */ /* 0x000e220000000800 */
[----:B------:R-:W-:-:S07]  /*5710*/  FADD R24, R18, R23 ;  /* 0x0000001712187221 */ /* 0x000fce0000000000 */
[----:B------:R-:W-:Y:S08]  /*5720*/  MUFU.EX2 R21, R21 ;  /* 0x0000001500157308 */ /* 0x000ff00000000800 */
[----:B------:R-:W0:Y:S08]  /*5730*/  MUFU.EX2 R22, R22 ;  /* 0x0000001600167308 */ /* 0x000e300000000800 */
[----:B------:R-:W0:Y:S08]  /*5740*/  MUFU.EX2 R149, R25 ;  /* 0x0000001900957308 */ /* 0x000e300000000800 */
[----:B------:R-:W-:Y:S08]  /*5750*/  MUFU.EX2 R150, R26 ;  /* 0x0000001a00967308 */ /* 0x000ff00000000800 */
        /* <DEDUP_REMOVED lines=8> */
[----:B------:R-:W0:Y:S01]  /*57e0*/  MUFU.EX2 R144, R35 ;  /* 0x0000002300907308 */ /* 0x000e220000000800 */
[----:B------:R-:W-:Y:S01]  /*57f0*/  FADD R24, R19, R24 ;  /* 0x0000001813187221 */ /* 0x000fe20000000000 */
[----:B------:R-:W-:-:S02]  /*5800*/  F2FP.BF16.F32.PACK_AB R4, R5, R4 ;  /* 0x000000040504723e */ /* 0x000fc400000010ff */
[----:B------:R-:W-:Y:S01]  /*5810*/  F2FP.BF16.F32.PACK_AB R5, R7, R6 ;  /* 0x000000060705723e */ /* 0x000fe200000010ff */
[----:B-1----:R-:W-:Y:S01]  /*5820*/  FADD R23, R53, R24 ;  /* 0x0000001835177221 */ /* 0x002fe20000000000 */
[----:B------:R-:W-:Y:S02]  /*5830*/  F2FP.BF16.F32.PACK_AB R6, R9, R8 ;  /* 0x000000080906723e */ /* 0x000fe400000010ff */
[----:B------:R-:W-:Y:S02]  /*5840*/  F2FP.BF16.F32.PACK_AB R7, R11, R10 ;  /* 0x0000000a0b07723e */ /* 0x000fe400000010ff */
[----:B------:R-:W-:Y:S02]  /*5850*/  F2FP.BF16.F32.PACK_AB R8, R13, R12 ;  /* 0x0000000c0d08723e */ /* 0x000fe400000010ff */
[----:B------:R-:W-:Y:S02]  /*5860*/  F2FP.BF16.F32.PACK_AB R9, R15, R14 ;  /* 0x0000000e0f09723e */ /* 0x000fe400000010ff */
[----:B------:R-:W-:-:S02]  /*5870*/  F2FP.BF16.F32.PACK_AB R10, R17, R16 ;  /* 0x00000010110a723e */ /* 0x000fc400000010ff */
[----:B------:R-:W-:Y:S02]  /*5880*/  F2FP.BF16.F32.PACK_AB R11, R19, R18 ;  /* 0x00000012130b723e */ /* 0x000fe400000010ff */
[C---:B0-----:R-:W-:Y:S01]  /*5890*/  F2FP.BF16.F32.PACK_AB R12, R20.reuse, R53 ;  /* 0x00000035140c723e */ /* 0x041fe200000010ff */
[----:B------:R-:W-:Y:S01]  /*58a0*/  FADD R20, R20, R23 ;  /* 0x0000001714147221 */ /* 0x000fe20000000000 */
[----:B------:R-:W-:Y:S02]  /*58b0*/  F2FP.BF16.F32.PACK_AB R13, R22, R21 ;  /* 0x00000015160d723e */ /* 0x000fe400000010ff */
[----:B------:R-:W-:Y:S02]  /*58c0*/  F2FP.BF16.F32.PACK_AB R14, R149, R146 ;  /* 0x00000092950e723e */ /* 0x000fe400000010ff */
[----:B------:R-:W-:Y:S02]  /*58d0*/  F2FP.BF16.F32.PACK_AB R15, R151, R150 ;  /* 0x00000096970f723e */ /* 0x000fe400000010ff */
[----:B------:R-:W-:-:S02]  /*58e0*/  F2FP.BF16.F32.PACK_AB R16, R77, R148 ;  /* 0x000000944d10723e */ /* 0x000fc400000010ff */
[----:B------:R-:W-:Y:S02]  /*58f0*/  F2FP.BF16.F32.PACK_AB R17, R135, R134 ;  /* 0x000000868711723e */ /* 0x000fe400000010ff */
[----:B------:R-:W-:Y:S02]  /*5900*/  F2FP.BF16.F32.PACK_AB R18, R141, R140 ;  /* 0x0000008c8d12723e */ /* 0x000fe400000010ff */
[----:B------:R-:W-:Y:S01]  /*5910*/  F2FP.BF16.F32.PACK_AB R19, R144, R145 ;  /* 0x000000919013723e */ /* 0x000fe200000010ff */
[----:B------:R-:W-:-:S03]  /*5920*/  FADD R21, R21, R20 ;  /* 0x0000001415157221 */ /* 0x000fc60000000000 */
[----:B------:R0:W-:Y:S01]  /*5930*/  STTM.x16 tmem[UR14+0x60], R4 ;  /* 0x00006004000079ed */ /* 0x0001e2000824000e */
[----:B--2---:R-:W-:Y:S01]  /*5940*/  STS.U16 [R70+UR12+0x6000], R37 ;  /* 0x0060002546007988 */ /* 0x004fe2000800040c */
[----:B------:R-:W-:-:S03]  /*5950*/  FADD R153, R22, R21 ;  /* 0x0000001516997221 */ /* 0x000fc60000000000 */
[----:B---3--:R-:W-:Y:S04]  /*5960*/  STS.U16 [R70+UR12+0x6200], R51 ;  /* 0x0062003346007988 */ /* 0x008fe8000800040c */
[----:B----4-:R-:W-:Y:S04]  /*5970*/  STS.U16 [R70+UR12+0x6400], R49 ;  /* 0x0064003146007988 */ /* 0x010fe8000800040c */
[----:B-----5:R-:W-:Y:S04]  /*5980*/  STS.U16 [R70+UR12+0x6600], R47 ;  /* 0x0066002f46007988 */ /* 0x020fe8000800040c */
[----:B------:R-:W-:Y:S04]  /*5990*/  STS.U16 [R70+UR12+0x6800], R45 ;  /* 0x0068002d46007988 */ /* 0x000fe8000800040c */
[----:B------:R-:W-:Y:S04]  /*59a0*/  STS.U16 [R70+UR12+0x6a00], R43 ;  /* 0x006a002b46007988 */ /* 0x000fe8000800040c */
[----:B------:R-:W-:Y:S04]  /*59b0*/  STS.U16 [R70+UR12+0x6c00], R41 ;  /* 0x006c002946007988 */ /* 0x000fe8000800040c */
[----:B------:R-:W-:Y:S04]  /*59c0*/  STS.U16 [R70+UR12+0x6e00], R39 ;  /* 0x006e002746007988 */ /* 0x000fe8000800040c */
[----:B------:R-:W-:Y:S01]  /*59d0*/  STS.U16 [R69+UR12+0x6100], R42 ;  /* 0x0061002a45007988 */ /* 0x000fe2000800040c */
[----:B0-----:R-:W-:-:S03]  /*59e0*/  FADD R4, -R71, R36 ;  /* 0x0000002447047221 */ /* 0x001fc60000000100 */
[----:B------:R-:W-:Y:S04]  /*59f0*/  STS.U16 [R69+UR12+0x6300], R40 ;  /* 0x0063002845007988 */ /* 0x000fe8000800040c */
[----:B------:R0:W-:Y:S01]  /*5a00*/  STS.U16 [R69+UR12+0x6500], R38 ;  /* 0x0065002645007988 */ /* 0x0001e2000800040c */
[----:B------:R-:W-:-:S03]  /*5a10*/  FMUL R147, R4, 1.4426950216293334961 ;  /* 0x3fb8aa3b04937820 */ /* 0x000fc60000400000 */
[----:B------:R1:W-:Y:S04]  /*5a20*/  STS.U16 [R69+UR12+0x6700], R160 ;  /* 0x006700a045007988 */ /* 0x0003e8000800040c */
[----:B------:R1:W-:Y:S04]  /*5a30*/  STS.U16 [R69+UR12+0x6900], R158 ;  /* 0x0069009e45007988 */ /* 0x0003e8000800040c */
[----:B------:R1:W-:Y:S04]  /*5a40*/  STS.U16 [R69+UR12+0x6b00], R152 ;  /* 0x006b009845007988 */ /* 0x0003e8000800040c */
[----:B------:R1:W-:Y:S04]  /*5a50*/  STS.U16 [R69+UR12+0x6d00], R156 ;  /* 0x006d009c45007988 */ /* 0x0003e8000800040c */
[----:B------:R1:W-:Y:S01]  /*5a60*/  STS.U16 [R69+UR12+0x6f00], R154 ;  /* 0x006f009a45007988 */ /* 0x0003e2000800040c */
[----:B------:R-:W2:Y:S02]  /*5a70*/  FENCE.VIEW.ASYNC.T ;  /* 0x00000000000073c6 */ /* 0x000ea40000000200 */
[----:B--2---:R-:W-:Y:S06]  /*5a80*/  BAR.SYNC.DEFER_BLOCKING 0x0 ;  /* 0x0000000000007b1d */ /* 0x004fec0000010000 */
[----:B0-----:R-:W0:Y:S01]  /*5a90*/  LDTM.x64 R4, tmem[UR14] ;  /* 0x0000000e000479ee */ /* 0x001e220008340000 */
[----:B------:R-:W0:Y:S01]  /*5aa0*/  MUFU.EX2 R147, R147 ;  /* 0x0000009300937308 */ /* 0x000e220000000800 */
[----:B------:R-:W-:Y:S01]  /*5ab0*/  NOP ;  /* 0x0000000000007918 */ /* 0x000fe20000000000 */
[C---:B0-----:R-:W-:Y:S01]  /*5ac0*/  FMUL R4, R147.reuse, R4 ;  /* 0x0000000493047220 */ /* 0x041fe20000400000 */
        /* <DEDUP_REMOVED lines=63> */
[----:B------:R1:W-:Y:S01]  /*5ec0*/  STTM.x64 tmem[UR14], R4 ;  /* 0x00000004000079ed */ /* 0x0003e2000834000e */
[----:B------:R-:W0:Y:S02]  /*5ed0*/  FENCE.VIEW.ASYNC.T ;  /* 0x00000000000073c6 */ /* 0x000e240000000200 */
[----:B0-----:R-:W-:Y:S01]  /*5ee0*/  BAR.SYNC.DEFER_BLOCKING 0x0 ;  /* 0x0000000000007b1d */ /* 0x001fe20000010000 */
[----:B------:R-:W-:-:S04]  /*5ef0*/  FADD R146, R146, R153 ;  /* 0x0000009992927221 */ /* 0x000fc80000000000 */
[----:B------:R-:W-:-:S04]  /*5f00*/  FADD R149, R149, R146 ;  /* 0x0000009295957221 */ /* 0x000fc80000000000 */
[----:B------:R-:W-:Y:S01]  /*5f10*/  FADD R150, R150, R149 ;  /* 0x0000009596967221 */ /* 0x000fe20000000000 */
[----:B------:R0:W-:Y:S06]  /*5f20*/  MEMBAR.ALL.CTA ;  /* 0x0000000000007992 */ /* 0x0001ec0000008000 */
[----:B0-----:R-:W0:Y:S01]  /*5f30*/  FENCE.VIEW.ASYNC.S ;  /* 0x00000000000073c6 */ /* 0x001e220000000000 */
[----:B------:R-:W-:-:S04]  /*5f40*/  FADD R151, R151, R150 ;  /* 0x0000009697977221 */ /* 0x000fc80000000000 */
[----:B------:R-:W-:-:S04]  /*5f50*/  FADD R146, R148, R151 ;  /* 0x0000009794927221 */ /* 0x000fc80000000000 */
[----:B------:R-:W-:-:S04]  /*5f60*/  FADD R77, R77, R146 ;  /* 0x000000924d4d7221 */ /* 0x000fc80000000000 */
[----:B------:R-:W-:-:S04]  /*5f70*/  FADD R134, R134, R77 ;  /* 0x0000004d86867221 */ /* 0x000fc80000000000 */
[----:B------:R-:W-:-:S04]  /*5f80*/  FADD R135, R135, R134 ;  /* 0x0000008687877221 */ /* 0x000fc80000000000 */
[----:B------:R-:W-:-:S04]  /*5f90*/  FADD R140, R140, R135 ;  /* 0x000000878c8c7221 */ /* 0x000fc80000000000 */
[----:B------:R-:W-:Y:S01]  /*5fa0*/  FADD R140, R141, R140 ;  /* 0x0000008c8d8c7221 */ /* 0x000fe20000000000 */
[----:B------:R-:W-:-:S03]  /*5fb0*/  ULEA UR15, UR37, UR12, 0x3 ;  /* 0x0000000c250f7291 */ /* 0x000fc6000f8e18ff */
[----:B------:R-:W-:Y:S01]  /*5fc0*/  FADD R145, R145, R140 ;  /* 0x0000008c91917221 */ /* 0x000fe20000000000 */
[----:B------:R-:W-:-:S03]  /*5fd0*/  UIADD3 UR15, UPT, UPT, UR15, 0x7000, URZ ;  /* 0x000070000f0f7890 */ /* 0x000fc6000fffe0ff */
[----:B------:R-:W-:Y:S01]  /*5fe0*/  FADD R144, R144, R145 ;  /* 0x0000009190907221 */ /* 0x000fe20000000000 */
[----:B------:R-:W-:Y:S01]  /*5ff0*/  UMOV UR6, UR7 ;  /* 0x0000000700067c82 */ /* 0x000fe20008000000 */
[----:B0-----:R-:W-:Y:S06]  /*6000*/  BAR.SYNC.DEFER_BLOCKING 0x0 ;  /* 0x0000000000007b1d */ /* 0x001fec0000010000 */
[----:B------:R-:W-:Y:S05]  /*6010*/  BRA.U UP1, `(.L_x_16) ;  /* 0x0000000101387547 */ /* 0x000fea000b800000 */
[----:B------:R-:W-:Y:S01]  /*6020*/  UIADD3 UR30, UPT, UPT, UR13, 0x68, URZ ;  /* 0x000000680d1e7890 */ /* 0x000fe2000fffe0ff */
[----:B------:R-:W-:Y:S01]  /*6030*/  UMOV UR26, UR4 ;  /* 0x00000004001a7c82 */ /* 0x000fe20008000000 */
[----:B------:R-:W-:Y:S01]  /*6040*/  UMOV UR27, 0x80004020 ;  /* 0x80004020001b7882 */ /* 0x000fe20000000000 */
[----:B------:R-:W-:Y:S01]  /*6050*/  UMOV UR28, 0x0 ;  /* 0x00000000001c7882 */ /* 0x000fe20000000000 */
[----:B------:R-:W-:Y:S01]  /*6060*/  UMOV UR29, 0x8100490 ;  /* 0x08100490001d7882 */ /* 0x000fe20000000000 */
[----:B------:R-:W-:Y:S01]  /*6070*/  UMOV UR10, UR15 ;  /* 0x0000000f000a7c82 */ /* 0x000fe20008000000 */
[----:B------:R-:W-:Y:S01]  /*6080*/  UMOV UR11, URZ ;  /* 0x000000ff000b7c82 */ /* 0x000fe20008000000 */
[----:B------:R-:W-:Y:S01]  /*6090*/  UMOV UR32, 0x0 ;  /* 0x0000000000207882 */ /* 0x000fe20000000000 */
[----:B------:R-:W-:Y:S01]  /*60a0*/  UMOV UR33, 0x8100490 ;  /* 0x0810049000217882 */ /* 0x000fe20000000000 */
[----:B------:R0:W-:Y:S01]  /*60b0*/  UTCHMMA tmem[UR17], gdesc[UR26], tmem[UR13], tmem[UR28], idesc[UR29], UPT ;  /* 0x00ff1c1a110079ea */ /* 0x0001e2000b80000d */
[----:B------:R-:W-:Y:S01]  /*60c0*/  UMOV UR7, UR10 ;  /* 0x0000000a00077c82 */ /* 0x000fe20008000000 */
[----:B------:R0:W-:Y:S01]  /*60d0*/  UTCHMMA tmem[UR30], gdesc[UR24], tmem[UR13], tmem[UR32], idesc[UR33], UPT ;  /* 0x00ff20181e0079ea */ /* 0x0001e2000b80000d */
[----:B------:R0:W-:Y:S01]  /*60e0*/  UTCBAR [UR7], URZ ;  /* 0x000000ff070073e9 */ /* 0x0001e200080000ff */
[----:B------:R-:W-:-:S02]  /*60f0*/  NOP ;  /* 0x0000000000007918 */ /* 0x000fc40000000000 */
.L_x_16:
[----:B------:R-:W-:Y:S01]  /*6100*/  UIADD3 UR37, UPT, UPT, UR37, 0x1, URZ ;  /* 0x0000000125257890 */ /* 0x000fe2000fffe0ff */
[----:B------:R-:W-:Y:S01]  /*6110*/  FFMA R72, R147, R72, R144 ;  /* 0x0000004893487223 */ /* 0x000fe20000000090 */
[----:B------:R-:W-:Y:S01]  /*6120*/  UIADD3 UR8, UPT, UPT, UR8, 0x20, URZ ;  /* 0x0000002008087890 */ /* 0x000fe2000fffe0ff */
[----:B------:R-:W-:Y:S01]  /*6130*/  IADD3 R3, PT, PT, R3, UR36, RZ ;  /* 0x0000002403037c10 */ /* 0x000fe2000fffe0ff */
[----:B------:R-:W-:Y:S01]  /*6140*/  UISETP.GT.AND UP2, UPT, UR37, 0x1, UPT ;  /* 0x000000012500788c */ /* 0x000fe2000bf44270 */
[----:B------:R-:W-:Y:S02]  /*6150*/  IADD3 R73, PT, PT, R76, R73, RZ ;  /* 0x000000494c497210 */ /* 0x000fe40007ffe0ff */
[----:B-1----:R-:W-:Y:S01]  /*6160*/  MOV R24, UR6 ;  /* 0x0000000600187c02 */ /* 0x002fe20008000f00 */
[----:B0-----:R-:W-:Y:S01]  /*6170*/  USEL UR7, URZ, 0x1, !UP2 ;  /* 0x00000001ff077887 */ /* 0x001fe2000d000000 */
[----:B------:R-:W-:Y:S01]  /*6180*/  MOV R36, R71 ;  /* 0x0000004700247202 */ /* 0x000fe20000000f00 */
[----:B------:R-:W-:-:S02]  /*6190*/  USEL UR37, UR37, URZ, !UP2 ;  /* 0x000000ff25257287 */ /* 0x000fc4000d000000 */
[----:B------:R-:W-:Y:S02]  /*61a0*/  UISETP.GE.AND UP2, UPT, UR8, UR22, UPT ;  /* 0x000000160800728c */ /* 0x000fe4000bf46270 */
[----:B------:R-:W-:-:S07]  /*61b0*/  ULOP3.LUT UR7, UR6, UR7, URZ, 0x3c, !UPT ;  /* 0x0000000706077292 */ /* 0x000fce000f8e3cff */
[----:B------:R-:W-:Y:S05]  /*61c0*/  BRA.U !UP2, `(.L_x_17) ;  /* 0xffffffe50a2c7547 */ /* 0x000fea000b83ffff */
.L_x_12:
[----:B------:R-:W-:Y:S01]  /*61d0*/  MOV R75, R72 ;  /* 0x00000048004b7202 */ /* 0x000fe20000000f00 */
[----:B0-----:R-:W-:Y:S01]  /*61e0*/  HFMA2 R5, -RZ, RZ, 1.443359375, -0.2030029296875 ;  /* 0x3dc6b27fff057431 */ /* 0x001fe200000001ff */
[----:B------:R-:W0:Y:S02]  /*61f0*/  LDCU UR4, c[0x0][0x3f0] ;  /* 0x00007e00ff0477ac */ /* 0x000e240008000800 */
[C---:B------:R-:W-:Y:S01]  /*6200*/  FSETP.GEU.AND P5, PT, R75.reuse, 1.175494350822287508e-38, PT ;  /* 0x008000004b00780b */ /* 0x040fe20003fae000 */
[C---:B------:R-:W-:Y:S01]  /*6210*/  FMUL R2, R75.reuse, 8388608 ;  /* 0x4b0000004b027820 */ /* 0x040fe20000400000 */
[----:B------:R-:W-:-:S04]  /*6220*/  FSETP.GT.AND P3, PT, |R75|, 8.50705917302346158658e+37, PT ;  /* 0x7e8000004b00780b */ /* 0x000fc80003f64200 */
[----:B------:R-:W-:-:S04]  /*6230*/  FSEL R72, R2, R75, !P5 ;  /* 0x0000004b02487208 */ /* 0x000fc80006800000 */
[C---:B------:R-:W-:Y:S02]  /*6240*/  IADD3 R2, PT, PT, R72.reuse, -0x3f3504f3, RZ ;  /* 0xc0cafb0d48027810 */ /* 0x040fe40007ffe0ff */
[----:B------:R-:W-:Y:S02]  /*6250*/  ISETP.GE.U32.AND P2, PT, R72, 0x7f800000, PT ;  /* 0x7f8000004800780c */ /* 0x000fe40003f46070 */
[----:B------:R-:W-:Y:S01]  /*6260*/  LOP3.LUT R3, R2, 0xff800000, RZ, 0xc0, !PT ;  /* 0xff80000002037812 */ /* 0x000fe200078ec0ff */
[----:B0-----:R-:W-:-:S03]  /*6270*/  UISETP.GE.AND UP0, UPT, UR4, 0x1, UPT ;  /* 0x000000010400788c */ /* 0x001fc6000bf06270 */
[----:B------:R-:W-:-:S05]  /*6280*/  IADD3 R2, PT, PT, R72, -R3, RZ ;  /* 0x8000000348027210 */ /* 0x000fca0007ffe0ff */
[----:B------:R-:W-:-:S04]  /*6290*/  FADD R68, R2, -1 ;  /* 0xbf80000002447421 */ /* 0x000fc80000000000 */
[----:B------:R-:W-:-:S04]  /*62a0*/  FFMA.FTZ R5, R68, R5, -0.16845393180847167969 ;  /* 0xbe2c7f3044057423 */ /* 0x000fc80000010005 */
[----:B------:R-:W-:-:S04]  /*62b0*/  FFMA.FTZ R5, R68, R5, 0.1716887056827545166 ;  /* 0x3e2fcf2a44057423 */ /* 0x000fc80000010005 */
[----:B------:R-:W-:-:S04]  /*62c0*/  FFMA.FTZ R5, R68, R5, -0.17900948226451873779 ;  /* 0xbe374e4344057423 */ /* 0x000fc80000010005 */
[----:B------:R-:W-:-:S04]  /*62d0*/  FFMA.FTZ R5, R68, R5, 0.20512372255325317383 ;  /* 0x3e520bf444057423 */ /* 0x000fc80000010005 */
[----:B------:R-:W-:-:S04]  /*62e0*/  FFMA.FTZ R5, R68, R5, -0.24046532809734344482 ;  /* 0xbe763c8b44057423 */ /* 0x000fc80000010005 */
[----:B------:R-:W-:-:S04]  /*62f0*/  FFMA.FTZ R5, R68, R5, 0.28857114911079406738 ;  /* 0x3e93bf9944057423 */ /* 0x000fc80000010005 */
[----:B------:R-:W-:-:S04]  /*6300*/  FFMA.FTZ R5, R68, R5, -0.36067417263984680176 ;  /* 0xbeb8aa4944057423 */ /* 0x000fc80000010005 */
[----:B------:R-:W-:Y:S01]  /*6310*/  FFMA.FTZ R5, R68, R5, 0.48089820146560668945 ;  /* 0x3ef6384a44057423 */ /* 0x000fe20000010005 */
[----:B------:R-:W-:Y:S06]  /*6320*/  BRA.U !UP0, `(.L_x_18) ;  /* 0x0000000108107547 */ /* 0x000fec000b800000 */
[----:B------:R-:W-:-:S06]  /*6330*/  USHF.L.U32 UR6, UR6, 0x1f, URZ ;  /* 0x0000001f06067899 */ /* 0x000fcc00080006ff */
[----:B------:R-:W-:-:S04]  /*6340*/  MOV R2, UR6 ;  /* 0x0000000600027c02 */ /* 0x000fc80008000f00 */
[----:B------:R-:W0:Y:S02]  /*6350*/  SYNCS.PHASECHK.TRANS64.TRYWAIT P4, [UR15], R2 ;  /* 0x00000002ff0075a7 */ /* 0x000e24000808110f */
[----:B0-----:R-:W-:Y:S05]  /*6360*/  @!P4 BRA `(.L_x_19) ;  /* 0x00000028001cc947 */ /* 0x001fea0003800000 */
.L_x_18:
[----:B------:R-:W-:Y:S01]  /*6370*/  BAR.SYNC.DEFER_BLOCKING 0x0 ;  /* 0x0000000000007b1d */ /* 0x000fe20000010000 */
[----:B------:R-:W-:Y:S01]  /*6380*/  FSEL R2, RZ, -23, P5 ;  /* 0xc1b80000ff027808 */ /* 0x000fe20002800000 */
[C---:B------:R-:W-:Y:S01]  /*6390*/  FFMA.FTZ R69, R68.reuse, R5, -0.72134751081466674805 ;  /* 0xbf38aa3b44457423 */ /* 0x040fe20000010005 */
[C---:B------:R-:W-:Y:S01]  /*63a0*/  FSETP.GEU.AND P5, PT, |R75|.reuse, 1.175494350822287508e-38, PT ;  /* 0x008000004b00780b */ /* 0x040fe20003fae200 */
[----:B------:R-:W-:Y:S01]  /*63b0*/  @P3 FMUL R75, R75, 0.25 ;  /* 0x3e8000004b4b3820 */ /* 0x000fe20000400000 */
[----:B------:R-:W-:Y:S01]  /*63c0*/  I2FP.F32.S32 R3, R3 ;  /* 0x0000000300037245 */ /* 0x000fe20000201400 */
[----:B------:R-:W-:Y:S01]  /*63d0*/  FMUL R69, R68, R69 ;  /* 0x0000004544457220 */ /* 0x000fe20000400000 */
[----:B------:R-:W0:Y:S01]  /*63e0*/  LDCU.64 UR4, c[0x0][0x3e0] ;  /* 0x00007c00ff0477ac */ /* 0x000e220008000a00 */
[----:B------:R-:W-:Y:S02]  /*63f0*/  FSETP.NEU.AND P4, PT, R72, RZ, PT ;  /* 0x000000ff4800720b */ /* 0x000fe40003f8d000 */
[C---:B------:R-:W-:Y:S01]  /*6400*/  FMUL R69, R68.reuse, R69 ;  /* 0x0000004544457220 */ /* 0x040fe20000400000 */
[----:B------:R-:W-:Y:S01]  /*6410*/  FFMA.FTZ R2, R3, 1.1920928955078125e-07, R2 ;  /* 0x3400000003027823 */ /* 0x000fe20000010002 */
[----:B------:R-:W-:Y:S01]  /*6420*/  @P2 MOV R3, 0x7f800000 ;  /* 0x7f80000000032802 */ /* 0x000fe20000000f00 */
[----:B------:R-:W1:Y:S01]  /*6430*/  LDCU.64 UR6, c[0x0][0x3e0] ;  /* 0x00007c00ff0677ac */ /* 0x000e620008000a00 */
[----:B------:R-:W-:-:S02]  /*6440*/  FFMA.FTZ R69, R68, 1.4426950216293334961, R69 ;  /* 0x3fb8aa3b44457823 */ /* 0x000fc40000010045 */
[----:B------:R-:W-:Y:S02]  /*6450*/  @!P5 FMUL R75, R75, 16777216 ;  /* 0x4b8000004b4bd820 */ /* 0x000fe40000400000 */
[----:B------:R-:W-:Y:S01]  /*6460*/  FADD R70, R2, R69 ;  /* 0x0000004502467221 */ /* 0x000fe20000000000 */
[----:B------:R-:W-:Y:S01]  /*6470*/  @P2 FFMA.FTZ R70, R72, R3, +INF ;  /* 0x7f80000048462423 */ /* 0x000fe20000010003 */
[----:B------:R-:W2:Y:S01]  /*6480*/  MUFU.RCP R148, R75 ;  /* 0x0000004b00947308 */ /* 0x000ea20000001000 */
[----:B------:R-:W3:Y:S03]  /*6490*/  LDC.64 R68, c[0x0][0x398] ;  /* 0x0000e600ff447b82 */ /* 0x000ee60000000a00 */
[----:B------:R-:W-:Y:S01]  /*64a0*/  FSEL R70, R70, -INF , P4 ;  /* 0xff80000046467808 */ /* 0x000fe20002000000 */
[----:B0-----:R-:W-:Y:S01]  /*64b0*/  UIMAD UR4, UR9, UR4, URZ ;  /* 0x00000004090472a4 */ /* 0x001fe2000f8e02ff */
[----:B------:R-:W0:Y:S03]  /*64c0*/  @!P1 SYNCS.CCTL.IV [UR12+0x7000] ;  /* 0x00700000ff0099b1 */ /* 0x000e26000800000c */
[----:B0-----:R-:W-:Y:S01]  /*64d0*/  BAR.SYNC.DEFER_BLOCKING 0x0 ;  /* 0x0000000000007b1d */ /* 0x001fe20000010000 */
[----:B-1----:R-:W-:Y:S01]  /*64e0*/  UIMAD UR6, UR9, UR6, URZ ;  /* 0x00000006090672a4 */ /* 0x002fe2000f8e02ff */
[----:B------:R-:W-:Y:S01]  /*64f0*/  FFMA R149, R70, 0.69314718246459960938, R71 ;  /* 0x3f31721846957823 */ /* 0x000fe20000000047 */
[----:B------:R-:W-:-:S02]  /*6500*/  USHF.L.U32 UR8, UR4, 0x1, URZ ;  /* 0x0000000104087899 */ /* 0x000fc400080006ff */
[----:B------:R-:W-:-:S03]  /*6510*/  USHF.L.U32 UR10, UR6, 0x1, URZ ;  /* 0x00000001060a7899 */ /* 0x000fc600080006ff */
[----:B------:R-:W0:Y:S01]  /*6520*/  LDC R2, c[0x0][0x3e8] ;  /* 0x0000fa00ff027b82 */ /* 0x000e220000000800 */
[----:B------:R-:W1:Y:S07]  /*6530*/  LDTM.x64 R4, tmem[UR14] ;  /* 0x0000000e000479ee */ /* 0x000e6e0008340000 */
[----:B------:R-:W4:Y:S01]  /*6540*/  LDC.64 R72, c[0x0][0x398] ;  /* 0x0000e600ff487b82 */ /* 0x000f220000000a00 */
[----:B------:R-:W5:Y:S01]  /*6550*/  @!P1 SYNCS.CCTL.IV [UR12+0x7008] ;  /* 0x00700800ff0099b1 */ /* 0x000f62000800000c */
[----:B------:R-:W-:Y:S01]  /*6560*/  NOP ;  /* 0x0000000000007918 */ /* 0x000fe20000000000 */
[----:B0-----:R-:W-:-:S02]  /*6570*/  IMAD R70, R2, 0x22, RZ ;  /* 0x0000002202467824 */ /* 0x001fc400078e02ff */
[----:B-1----:R-:W-:Y:S01]  /*6580*/  @P3 FMUL R5, R5, 0.25 ;  /* 0x3e80000005053820 */ /* 0x002fe20000400000 */
[----:B------:R-:W-:Y:S01]  /*6590*/  @P3 FMUL R6, R6, 0.25 ;  /* 0x3e80000006063820 */ /* 0x000fe20000400000 */
[----:B------:R-:W-:Y:S01]  /*65a0*/  @P3 FMUL R9, R9, 0.25 ;  /* 0x3e80000009093820 */ /* 0x000fe20000400000 */
[----:B------:R-:W-:Y:S01]  /*65b0*/  @P3 FMUL R8, R8, 0.25 ;  /* 0x3e80000008083820 */ /* 0x000fe20000400000 */
[----:B------:R-:W-:Y:S01]  /*65c0*/  @!P5 FMUL R5, R5, 16777216 ;  /* 0x4b8000000505d820 */ /* 0x000fe20000400000 */
[----:B------:R-:W-:Y:S01]  /*65d0*/  @!P5 FMUL R6, R6, 16777216 ;  /* 0x4b8000000606d820 */ /* 0x000fe20000400000 */
[----:B------:R-:W-:Y:S01]  /*65e0*/  @P3 FMUL R4, R4, 0.25 ;  /* 0x3e80000004043820 */ /* 0x000fe20000400000 */
[----:B------:R-:W-:Y:S01]  /*65f0*/  @P3 FMUL R18, R18, 0.25 ;  /* 0x3e80000012123820 */ /* 0x000fe20000400000 */
[C---:B--2---:R-:W-:Y:S01]  /*6600*/  FMUL R75, R148.reuse, R5 ;  /* 0x00000005944b7220 */ /* 0x044fe20000400000 */
[----:B------:R-:W-:Y:S01]  /*6610*/  FMUL R76, R148, R6 ;  /* 0x00000006944c7220 */ /* 0x000fe20000400000 */
[----:B------:R-:W-:-:S02]  /*6620*/  IMAD R5, R0, UR5, RZ ;  /* 0x0000000500057c24 */ /* 0x000fc4000f8e02ff */
[----:B------:R-:W-:Y:S01]  /*6630*/  @!P5 FMUL R9, R9, 16777216 ;  /* 0x4b8000000909d820 */ /* 0x000fe20000400000 */
[----:B------:R-:W-:Y:S02]  /*6640*/  IMAD R6, R0, UR7, RZ ;  /* 0x0000000700067c24 */ /* 0x000fe4000f8e02ff */
[----:B------:R-:W-:Y:S01]  /*6650*/  @!P5 FMUL R8, R8, 16777216 ;  /* 0x4b8000000808d820 */ /* 0x000fe20000400000 */
[----:B------:R-:W-:Y:S01]  /*6660*/  @P3 FMUL R7, R7, 0.25 ;  /* 0x3e80000007073820 */ /* 0x000fe20000400000 */
        /* <DEDUP_REMOVED lines=57> */
[----:B------:R-:W-:Y:S01]  /*6a00*/  @!P5 FMUL R4, R4, 16777216 ;  /* 0x4b8000000404d820 */ /* 0x000fe20000400000 */
[----:B------:R-:W-:Y:S01]  /*6a10*/  @!P5 FMUL R18, R18, 16777216 ;  /* 0x4b8000001212d820 */ /* 0x000fe20000400000 */
[C---:B------:R-:W-:Y:S01]  /*6a20*/  FMUL R78, R148.reuse, R9 ;  /* 0x00000009944e7220 */ /* 0x040fe20000400000 */
[----:B------:R-:W-:Y:S01]  /*6a30*/  SHF.L.U32 R107, R5, 0x1, RZ ;  /* 0x00000001056b7819 */ /* 0x000fe200000006ff */
[----:B------:R-:W-:Y:S01]  /*6a40*/  FMUL R77, R148, R8 ;  /* 0x00000008944d7220 */ /* 0x000fe20000400000 */
[C---:B------:R-:W-:Y:S01]  /*6a50*/  SHF.L.U32 R9, R6.reuse, 0x1, RZ ;  /* 0x0000000106097819 */ /* 0x040fe200000006ff */
[----:B------:R-:W-:Y:S01]  /*6a60*/  IMAD.HI R8, R6, 0x2, RZ ;  /* 0x0000000206087827 */ /* 0x000fe200078e02ff */
[----:B------:R-:W-:-:S03]  /*6a70*/  UIMAD.WIDE UR4, UR4, 0x2, URZ ;  /* 0x00000002040478a5 */ /* 0x000fc6000f8e02ff */
[----:B------:R-:W-:Y:S01]  /*6a80*/  @!P5 FMUL R7, R7, 16777216 ;  /* 0x4b8000000707d820 */ /* 0x000fe20000400000 */
[----:B------:R-:W-:Y:S01]  /*6a90*/  UIMAD.WIDE UR6, UR6, 0x2, URZ ;  /* 0x00000002060678a5 */ /* 0x000fe2000f8e02ff */
[----:B------:R-:W-:-:S04]  /*6aa0*/  IMAD.HI R6, R5, 0x2, RZ ;  /* 0x0000000205067827 */ /* 0x000fc800078e02ff */
[----:B------:R-:W-:Y:S01]  /*6ab0*/  @!P5 FMUL R10, R10, 16777216 ;  /* 0x4b8000000a0ad820 */ /* 0x000fe20000400000 */
        /* <DEDUP_REMOVED lines=56> */
[C---:B------:R-:W-:Y:S01]  /*6e40*/  FMUL R74, R148.reuse, R4 ;  /* 0x00000004944a7220 */ /* 0x040fe20000400000 */
[C---:B------:R-:W-:Y:S01]  /*6e50*/  FMUL R115, R148.reuse, R18 ;  /* 0x0000001294737220 */ /* 0x040fe20000400000 */
[----:B---3--:R-:W-:Y:S01]  /*6e60*/  IADD3 R107, P2, P3, R107, UR8, R68 ;  /* 0x000000086b6b7c10 */ /* 0x008fe2000fb5e044 */
[C---:B------:R-:W-:Y:S01]  /*6e70*/  FMUL R7, R148.reuse, R7 ;  /* 0x0000000794077220 */ /* 0x040fe20000400000 */
[----:B----4-:R-:W-:Y:S01]  /*6e80*/  IADD3 R72, P5, P4, R9, UR10, R72 ;  /* 0x0000000a09487c10 */ /* 0x010fe2000fcbe048 */
[----:B------:R-:W-:Y:S01]  /*6e90*/  FMUL R127, R148, R46 ;  /* 0x0000002e947f7220 */ /* 0x000fe20000400000 */
[----:B------:R-:W-:Y:S01]  /*6ea0*/  SHF.L.U32 R18, R2, 0x1, RZ ;  /* 0x0000000102127819 */ /* 0x000fe200000006ff */
[----:B------:R-:W-:Y:S01]  /*6eb0*/  FMUL R129, R148, R48 ;  /* 0x0000003094817220 */ /* 0x000fe20000400000 */
[----:B------:R-:W-:Y:S01]  /*6ec0*/  IADD3.X R117, PT, PT, R6, UR5, R69, P2, P3 ;  /* 0x0000000506757c10 */ /* 0x000fe200097e6445 */
[----:B------:R-:W-:Y:S01]  /*6ed0*/  IMAD R46, R2, 0x6, RZ ;  /* 0x00000006022e7824 */ /* 0x000fe200078e02ff */
[----:B------:R-:W-:Y:S01]  /*6ee0*/  IADD3.X R73, PT, PT, R8, UR7, R73, P5, P4 ;  /* 0x0000000708497c10 */ /* 0x000fe2000afe8449 */
[----:B------:R-:W-:Y:S01]  /*6ef0*/  IMAD R48, R2, 0xa, RZ ;  /* 0x0000000a02307824 */ /* 0x000fe200078e02ff */
[----:B------:R-:W-:Y:S01]  /*6f00*/  F2FP.BF16.F32.PACK_AB R74, R75, R74 ;  /* 0x0000004a4b4a723e */ /* 0x000fe200000010ff */
[----:B------:R-:W-:Y:S01]  /*6f10*/  FMUL R119, R148, R38 ;  /* 0x0000002694777220 */ /* 0x000fe20000400000 */
[-C--:B------:R-:W-:Y:S01]  /*6f20*/  IADD3 R6, P2, PT, R18, R107.reuse, RZ ;  /* 0x0000006b12067210 */ /* 0x080fe20007f5e0ff */
[----:B------:R-:W-:Y:S01]  /*6f30*/  FMUL R121, R148, R40 ;  /* 0x0000002894797220 */ /* 0x000fe20000400000 */
[----:B------:R-:W-:Y:S01]  /*6f40*/  LEA R8, P3, R2, R107, 0x2 ;  /* 0x0000006b02087211 */ /* 0x000fe200078610ff */
[C---:B------:R-:W-:Y:S01]  /*6f50*/  FMUL R125, R148.reuse, R44 ;  /* 0x0000002c947d7220 */ /* 0x040fe20000400000 */
[----:B------:R-:W-:Y:S01]  /*6f60*/  F2FP.BF16.F32.PACK_AB R76, R7, R76 ;  /* 0x0000004c074c723e */ /* 0x000fe200000010ff */
[----:B------:R-:W-:Y:S01]  /*6f70*/  FMUL R3, R148, R36 ;  /* 0x0000002494037220 */ /* 0x000fe20000400000 */
[-C--:B------:R-:W-:Y:S01]  /*6f80*/  LEA.HI.X.SX32 R7, R2, R117.reuse, 0x1, P2 ;  /* 0x0000007502077211 */ /* 0x080fe200010f0eff */
[----:B------:R-:W-:Y:S01]  /*6f90*/  FMUL R123, R148, R42 ;  /* 0x0000002a947b7220 */ /* 0x000fe20000400000 */
[----:B------:R-:W-:Y:S01]  /*6fa0*/  PRMT R5, R74, 0x7632, R5 ;  /* 0x000076324a057816 */ /* 0x000fe20000000005 */
[----:B------:R-:W-:Y:S01]  /*6fb0*/  STG.E.U16 desc[UR34][R72.64], R74 ;  /* 0x0000004a48007986 */ /* 0x000fe2000c101522 */
[----:B------:R-:W-:Y:S01]  /*6fc0*/  LEA.HI.X.SX32 R9, R18, R117, 0x1, P3 ;  /* 0x0000007512097211 */ /* 0x000fe200018f0eff */
[----:B------:R-:W-:Y:S01]  /*6fd0*/  FMUL R4, R148, R19 ;  /* 0x0000001394047220 */ /* 0x000fe20000400000 */
[-C--:B------:R-:W-:Y:S01]  /*6fe0*/  LEA R40, R2, R2.reuse, 0x1 ;  /* 0x0000000202287211 */ /* 0x080fe200078e08ff */
[----:B------:R-:W-:Y:S01]  /*6ff0*/  STG.E.U16 desc[UR34][R6.64], R5 ;  /* 0x0000000506007986 */ /* 0x000fe2000c101522 */
[----:B------:R-:W-:Y:S01]  /*7000*/  IADD3 R18, P1, PT, R46, R107, RZ ;  /* 0x0000006b2e127210 */ /* 0x000fe20007f3e0ff */
[----:B------:R-:W-:Y:S01]  /*7010*/  FMUL R120, R148, R39 ;  /* 0x0000002794787220 */ /* 0x000fe20000400000 */
[----:B------:R-:W-:Y:S01]  /*7020*/  LEA R44, R2, R2, 0x2 ;  /* 0x00000002022c7211 */ /* 0x000fe200078e10ff */
[----:B------:R0:W-:Y:S01]  /*7030*/  STG.E.U16 desc[UR34][R8.64], R76 ;  /* 0x0000004c08007986 */ /* 0x0001e2000c101522 */
[----:B------:R-:W-:Y:S01]  /*7040*/  IADD3 R38, P3, PT, R48, R107, RZ ;  /* 0x0000006b30267210 */ /* 0x000fe20007f7e0ff */
[----:B------:R-:W-:Y:S01]  /*7050*/  FMUL R118, R148, R37 ;  /* 0x0000002594767220 */ /* 0x000fe20000400000 */
[----:B------:R-:W-:Y:S01]  /*7060*/  SHF.L.U32 R42, R2, 0x2, RZ ;  /* 0x00000002022a7819 */ /* 0x000fe200000006ff */
[----:B------:R-:W-:Y:S01]  /*7070*/  FMUL R10, R148, R10 ;  /* 0x0000000a940a7220 */ /* 0x000fe20000400000 */
[----:B------:R-:W-:Y:S01]  /*7080*/  LEA R36, P2, R2, R107, 0x3 ;  /* 0x0000006b02247211 */ /* 0x000fe200078418ff */
[----:B------:R-:W-:Y:S01]  /*7090*/  FMUL R11, R148, R11 ;  /* 0x0000000b940b7220 */ /* 0x000fe20000400000 */
[----:B------:R-:W-:Y:S01]  /*70a0*/  F2FP.BF16.F32.PACK_AB R77, R78, R77 ;  /* 0x0000004d4e4d723e */ /* 0x000fe200000010ff */
[----:B------:R-:W-:Y:S01]  /*70b0*/  FMUL R12, R148, R12 ;  /* 0x0000000c940c7220 */ /* 0x000fe20000400000 */
[----:B------:R-:W-:Y:S01]  /*70c0*/  LEA.HI.X.SX32 R19, R40, R117, 0x1, P1 ;  /* 0x0000007528137211 */ /* 0x000fe200008f0eff */
[----:B------:R-:W-:Y:S01]  /*70d0*/  FMUL R13, R148, R13 ;  /* 0x0000000d940d7220 */ /* 0x000fe20000400000 */
[-C--:B------:R-:W-:Y:S01]  /*70e0*/  LEA.HI.X.SX32 R39, R44, R117.reuse, 0x1, P3 ;  /* 0x000000752c277211 */ /* 0x080fe200018f0eff */
[----:B------:R-:W-:Y:S01]  /*70f0*/  FMUL R133, R148, R52 ;  /* 0x0000003494857220 */ /* 0x000fe20000400000 */
[----:B0-----:R-:W-:Y:S01]  /*7100*/  PRMT R9, R76, 0x7632, R9 ;  /* 0x000076324c097816 */ /* 0x001fe20000000009 */
[----:B------:R-:W-:Y:S01]  /*7110*/  IMAD R44, R2, 0xc, RZ ;  /* 0x0000000c022c7824 */ /* 0x000fe200078e02ff */
[----:B------:R-:W-:Y:S01]  /*7120*/  LEA.HI.X.SX32 R37, R42, R117, 0x1, P2 ;  /* 0x000000752a257211 */ /* 0x000fe200010f0eff */
[----:B------:R-:W-:Y:S01]  /*7130*/  IMAD R52, R2, 0xe, RZ ;  /* 0x0000000e02347824 */ /* 0x000fe200078e02ff */
[----:B------:R-:W-:Y:S01]  /*7140*/  PRMT R7, R77, 0x7632, R7 ;  /* 0x000076324d077816 */ /* 0x000fe20000000007 */
[----:B------:R0:W-:Y:S01]  /*7150*/  STG.E.U16 desc[UR34][R18.64], R9 ;  /* 0x0000000912007986 */ /* 0x0001e2000c101522 */
[----:B------:R-:W-:Y:S01]  /*7160*/  F2FP.BF16.F32.PACK_AB R5, R11, R10 ;  /* 0x0000000a0b05723e */ /* 0x000fe200000010ff */
[----:B------:R-:W-:Y:S01]  /*7170*/  FMUL R14, R148, R14 ;  /* 0x0000000e940e7220 */ /* 0x000fe20000400000 */
[-C--:B------:R-:W-:Y:S01]  /*7180*/  IADD3 R6, P1, PT, R44, R107.reuse, RZ ;  /* 0x0000006b2c067210 */ /* 0x080fe20007f3e0ff */
[----:B------:R1:W-:Y:S01]  /*7190*/  STG.E.U16 desc[UR34][R36.64], R77 ;  /* 0x0000004d24007986 */ /* 0x0003e2000c101522 */
[----:B------:R-:W-:Y:S01]  /*71a0*/  IADD3 R8, P2, PT, R52, R107, RZ ;  /* 0x0000006b34087210 */ /* 0x000fe20007f5e0ff */
[----:B------:R-:W-:Y:S01]  /*71b0*/  FMUL R15, R148, R15 ;  /* 0x0000000f940f7220 */ /* 0x000fe20000400000 */
[C---:B------:R-:W-:Y:S01]  /*71c0*/  SHF.L.U32 R40, R2.reuse, 0x3, RZ ;  /* 0x0000000302287819 */ /* 0x040fe200000006ff */
[----:B------:R2:W-:Y:S01]  /*71d0*/  STG.E.U16 desc[UR34][R38.64], R7 ;  /* 0x0000000726007986 */ /* 0x0005e2000c101522 */
[C---:B------:R-:W-:Y:S01]  /*71e0*/  LEA R10, P3, R2.reuse, R107, 0x4 ;  /* 0x0000006b020a7211 */ /* 0x040fe200078620ff */
[----:B------:R-:W-:-:S02]  /*71f0*/  IMAD R42, R2, 0x14, RZ ;  /* 0x00000014022a7824 */ /* 0x000fc400078e02ff */
[----:B------:R-:W-:Y:S01]  /*7200*/  FMUL R131, R148, R50 ;  /* 0x0000003294837220 */ /* 0x000fe20000400000 */
[----:B0-----:R-:W-:Y:S01]  /*7210*/  F2FP.BF16.F32.PACK_AB R19, R13, R12 ;  /* 0x0000000c0d13723e */ /* 0x001fe200000010ff */
[C---:B------:R-:W-:Y:S01]  /*7220*/  IMAD R50, R2.reuse, 0x18, RZ ;  /* 0x0000001802327824 */ /* 0x040fe200078e02ff */
[----:B------:R-:W-:Y:S01]  /*7230*/  LEA R12, R2, -R2, 0x3 ;  /* 0x80000002020c7211 */ /* 0x000fe200078e18ff */
[C---:B------:R-:W-:Y:S01]  /*7240*/  FMUL R16, R148.reuse, R16 ;  /* 0x0000001094107220 */ /* 0x040fe20000400000 */
[C---:B------:R-:W-:Y:S01]  /*7250*/  PRMT R13, R5.reuse, 0x7610, R13 ;  /* 0x00007610050d7816 */ /* 0x040fe2000000000d */
[----:B------:R-:W-:Y:S01]  /*7260*/  FMUL R17, R148, R17 ;  /* 0x0000001194117220 */ /* 0x000fe20000400000 */
[-C--:B------:R-:W-:Y:S01]  /*7270*/  LEA.HI.X.SX32 R9, R12, R117.reuse, 0x1, P2 ;  /* 0x000000750c097211 */ /* 0x080fe200010f0eff */
[----:B-1----:R-:W-:Y:S01]  /*7280*/  IMAD R36, R2, 0xb, RZ ;  /* 0x0000000b02247824 */ /* 0x002fe200078e02ff */
[----:B--2---:R-:W-:Y:S01]  /*7290*/  LEA.HI.X.SX32 R7, R46, R117, 0x1, P1 ;  /* 0x000000752e077211 */ /* 0x004fe200008f0eff */
[C---:B------:R-:W-:Y:S01]  /*72a0*/  IMAD R38, R2.reuse, 0x12, RZ ;  /* 0x0000001202267824 */ /* 0x040fe200078e02ff */
[----:B------:R-:W-:Y:S01]  /*72b0*/  PRMT R37, R5, 0x7632, R37 ;  /* 0x0000763205257816 */ /* 0x000fe20000000025 */
[C---:B------:R-:W-:Y:S01]  /*72c0*/  IMAD R46, R2.reuse, 0x16, RZ ;  /* 0x00000016022e7824 */ /* 0x040fe200078e02ff */
[----:B------:R-:W-:Y:S01]  /*72d0*/  LEA R18, R2, R2, 0x3 ;  /* 0x0000000202127211 */ /* 0x000fe200078e18ff */
[----:B------:R0:W-:Y:S01]  /*72e0*/  STG.E.U16 desc[UR34][R6.64], R13 ;  /* 0x0000000d06007986 */ /* 0x0001e2000c101522 */
[----:B------:R-:W-:Y:S01]  /*72f0*/  IADD3 R12, P1, PT, R38, R107, RZ ;  /* 0x0000006b260c7210 */ /* 0x000fe20007f3e0ff */
[----:B------:R-:W-:Y:S01]  /*7300*/  FMUL R135, R148, R54 ;  /* 0x0000003694877220 */ /* 0x000fe20000400000 */
[----:B------:R-:W-:Y:S01]  /*7310*/  LEA.HI.X.SX32 R11, R40, R117, 0x1, P3 ;  /* 0x00000075280b7211 */ /* 0x000fe200018f0eff */
[----:B------:R1:W-:Y:S01]  /*7320*/  STG.E.U16 desc[UR34][R8.64], R37 ;  /* 0x0000002508007986 */ /* 0x0003e2000c101522 */
[----:B------:R-:W-:Y:S01]  /*7330*/  F2FP.BF16.F32.PACK_AB R5, R15, R14 ;  /* 0x0000000e0f05723e */ /* 0x000fe200000010ff */
[----:B------:R-:W-:Y:S01]  /*7340*/  IMAD R54, R2, 0x1a, RZ ;  /* 0x0000001a02367824 */ /* 0x000fe200078e02ff */
[----:B------:R-:W-:Y:S01]  /*7350*/  IADD3 R14, P2, PT, R42, R107, RZ ;  /* 0x0000006b2a0e7210 */ /* 0x000fe20007f5e0ff */
[----:B------:R2:W-:Y:S01]  /*7360*/  STG.E.U16 desc[UR34][R10.64], R19 ;  /* 0x000000130a007986 */ /* 0x0005e2000c101522 */
[----:B------:R-:W-:Y:S01]  /*7370*/  F2FP.BF16.F32.PACK_AB R17, R17, R16 ;  /* 0x000000101111723e */ /* 0x000fe200000010ff */
[----:B------:R-:W-:Y:S01]  /*7380*/  FMUL R143, R148, R62 ;  /* 0x0000003e948f7220 */ /* 0x000fe20000400000 */
[-C--:B------:R-:W-:Y:S01]  /*7390*/  LEA.HI.X.SX32 R15, R48, R117.reuse, 0x1, P2 ;  /* 0x00000075300f7211 */ /* 0x080fe200010f0eff */
[----:B------:R-:W-:Y:S01]  /*73a0*/  IMAD R16, R2, 0xd, RZ ;  /* 0x0000000d02107824 */ /* 0x000fe200078e02ff */
[----:B0-----:R-:W-:Y:S01]  /*73b0*/  LEA.HI.X.SX32 R13, R18, R117, 0x1, P1 ;  /* 0x00000075120d7211 */ /* 0x001fe200008f0eff */
[----:B------:R-:W-:Y:S01]  /*73c0*/  IMAD R62, R2, 0x1e, RZ ;  /* 0x0000001e023e7824 */ /* 0x000fe200078e02ff */
[-C--:B------:R-:W-:Y:S01]  /*73d0*/  IADD3 R6, P3, PT, R46, R107.reuse, RZ ;  /* 0x0000006b2e067210 */ /* 0x080fe20007f7e0ff */
[C---:B------:R-:W-:Y:S01]  /*73e0*/  IMAD R74, R2.reuse, 0x24, RZ ;  /* 0x00000024024a7824 */ /* 0x040fe200078e02ff */
[----:B-1----:R-:W-:Y:S01]  /*73f0*/  PRMT R9, R19, 0x7632, R9 ;  /* 0x0000763213097816 */ /* 0x002fe20000000009 */
[----:B------:R-:W-:Y:S01]  /*7400*/  IMAD R82, R2, 0x28, RZ ;  /* 0x0000002802527824 */ /* 0x000fe200078e02ff */
[----:B------:R-:W-:Y:S01]  /*7410*/  IADD3 R8, P1, PT, R50, R107, RZ ;  /* 0x0000006b32087210 */ /* 0x000fe20007f3e0ff */
[----:B------:R-:W-:Y:S01]  /*7420*/  IMAD R78, R2, 0x26, RZ ;  /* 0x00000026024e7824 */ /* 0x000fe200078e02ff */
[----:B------:R-:W-:Y:S01]  /*7430*/  LEA.HI.X.SX32 R7, R36, R117, 0x1, P3 ;  /* 0x0000007524077211 */ /* 0x000fe200018f0eff */
[----:B------:R0:W-:Y:S01]  /*7440*/  STG.E.U16 desc[UR34][R12.64], R9 ;  /* 0x000000090c007986 */ /* 0x0001e2000c101522 */
[----:B--2---:R-:W-:Y:S01]  /*7450*/  PRMT R11, R5, 0x7632, R11 ;  /* 0x00007632050b7816 */ /* 0x004fe2000000000b */
[----:B------:R-:W-:Y:S01]  /*7460*/  FMUL R139, R148, R58 ;  /* 0x0000003a948b7220 */ /* 0x000fe20000400000 */
[----:B------:R-:W-:Y:S01]  /*7470*/  IADD3 R10, P2, PT, R54, R107, RZ ;  /* 0x0000006b360a7210 */ /* 0x000fe20007f5e0ff */
[----:B------:R1:W-:Y:S01]  /*7480*/  STG.E.U16 desc[UR34][R14.64], R5 ;  /* 0x000000050e007986 */ /* 0x0003e2000c101522 */
[CC--:B------:R-:W-:Y:S01]  /*7490*/  LEA R36, R2.reuse, R2.reuse, 0x4 ;  /* 0x0000000202247211 */ /* 0x0c0fe200078e20ff */
[C---:B------:R-:W-:Y:S01]  /*74a0*/  IMAD R86, R2.reuse, 0x2a, RZ ;  /* 0x0000002a02567824 */ /* 0x040fe200078e02ff */
[C---:B------:R-:W-:Y:S01]  /*74b0*/  SHF.L.U32 R18, R2.reuse, 0x4, RZ ;  /* 0x0000000402127819 */ /* 0x040fe200000006ff */
[----:B------:R2:W-:Y:S01]  /*74c0*/  STG.E.U16 desc[UR34][R6.64], R11 ;  /* 0x0000000b06007986 */ /* 0x0005e2000c101522 */
[----:B------:R-:W-:Y:S01]  /*74d0*/  IMAD R58, R2, 0x1c, RZ ;  /* 0x0000001c023a7824 */ /* 0x000fe200078e02ff */
[----:B------:R-:W-:Y:S01]  /*74e0*/  F2FP.BF16.F32.PACK_AB R115, R4, R115 ;  /* 0x000000730473723e */ /* 0x000fe200000010ff */
[----:B------:R-:W-:Y:S01]  /*74f0*/  IMAD R40, R2, 0x13, RZ ;  /* 0x0000001302287824 */ /* 0x000fe200078e02ff */
[----:B0-----:R-:W-:Y:S01]  /*7500*/  LEA.HI.X.SX32 R9, R44, R117, 0x1, P1 ;  /* 0x000000752c097211 */ /* 0x001fe200008f0eff */
[C---:B------:R-:W-:Y:S01]  /*7510*/  IMAD R94, R2.reuse, 0x2e, RZ ;  /* 0x0000002e025e7824 */ /* 0x040fe200078e02ff */
[CC--:B------:R-:W-:Y:S01]  /*7520*/  LEA R12, P5, R2.reuse, R107.reuse, 0x5 ;  /* 0x0000006b020c7211 */ /* 0x0c0fe200078a28ff */
[----:B------:R-:W-:Y:S01]  /*7530*/  IMAD R90, R2, 0x2c, RZ ;  /* 0x0000002c025a7824 */ /* 0x000fe200078e02ff */
[----:B-1----:R-:W-:Y:S01]  /*7540*/  IADD3 R14, P1, PT, R70, R107, RZ ;  /* 0x0000006b460e7210 */ /* 0x002fe20007f3e0ff */
[----:B------:R0:W-:Y:S01]  /*7550*/  STG.E.U16 desc[UR34][R8.64], R17 ;  /* 0x0000001108007986 */ /* 0x0001e2000c101522 */
[-C--:B------:R-:W-:Y:S01]  /*7560*/  LEA.HI.X.SX32 R13, R18, R117.reuse, 0x1, P5 ;  /* 0x00000075120d7211 */ /* 0x080fe200028f0eff */
[----:B------:R-:W-:Y:S01]  /*7570*/  IMAD R44, R2, 0x15, RZ ;  /* 0x00000015022c7824 */ /* 0x000fe200078e02ff */
[-C--:B--2---:R-:W-:Y:S01]  /*7580*/  LEA.HI.X.SX32 R11, R16, R117.reuse, 0x1, P2 ;  /* 0x00000075100b7211 */ /* 0x084fe200010f0eff */
[C---:B------:R-:W-:Y:S01]  /*7590*/  IMAD R48, R2.reuse, 0x17, RZ ;  /* 0x0000001702307824 */ /* 0x040fe200078e02ff */
[C---:B------:R-:W-:Y:S01]  /*75a0*/  LEA R16, R2.reuse, -R2, 0x4 ;  /* 0x8000000202107211 */ /* 0x040fe200078e20ff */
[----:B------:R-:W-:Y:S01]  /*75b0*/  IMAD R98, R2, 0x30, RZ ;  /* 0x0000003002627824 */ /* 0x000fe200078e02ff */
[----:B------:R-:W-:Y:S01]  /*75c0*/  LEA.HI.X.SX32 R15, R36, R117, 0x1, P1 ;  /* 0x00000075240f7211 */ /* 0x000fe200008f0eff */
[----:B------:R-:W-:Y:S01]  /*75d0*/  IMAD R106, R2, 0x34, RZ ;  /* 0x00000034026a7824 */ /* 0x000fe200078e02ff */
[-C--:B------:R-:W-:Y:S01]  /*75e0*/  IADD3 R36, P1, PT, R82, R107.reuse, RZ ;  /* 0x0000006b52247210 */ /* 0x080fe20007f3e0ff */
[----:B------:R-:W-:Y:S01]  /*75f0*/  IMAD R102, R2, 0x32, RZ ;  /* 0x0000003202667824 */ /* 0x000fe200078e02ff */
[----:B------:R-:W-:Y:S01]  /*7600*/  IADD3 R18, P5, PT, R78, R107, RZ ;  /* 0x0000006b4e127210 */ /* 0x000fe20007fbe0ff */
[----:B------:R-:W-:Y:S01]  /*7610*/  FMUL R124, R148, R43 ;  /* 0x0000002b947c7220 */ /* 0x000fe20000400000 */
[----:B0-----:R-:W-:Y:S01]  /*7620*/  IADD3 R8, P6, PT, R62, R107, RZ ;  /* 0x0000006b3e087210 */ /* 0x001fe20007fde0ff */
[----:B------:R-:W-:Y:S01]  /*7630*/  FMUL R122, R148, R41 ;  /* 0x00000029947a7220 */ /* 0x000fe20000400000 */
[----:B------:R-:W-:Y:S01]  /*7640*/  PRMT R6, R17, 0x7632, R6 ;  /* 0x0000763211067816 */ /* 0x000fe20000000006 */
[----:B------:R-:W-:Y:S01]  /*7650*/  IMAD R110, R2, 0x36, RZ ;  /* 0x00000036026e7824 */ /* 0x000fe200078e02ff */
[----:B------:R-:W-:Y:S01]  /*7660*/  LEA.HI.X.SX32 R9, R16, R117, 0x1, P6 ;  /* 0x0000007510097211 */ /* 0x000fe200030f0eff */
[----:B------:R-:W-:Y:S01]  /*7670*/  IMAD R150, R2, 0x3a, RZ ;  /* 0x0000003a02967824 */ /* 0x000fe200078e02ff */
[----:B------:R-:W-:Y:S01]  /*7680*/  IADD3 R16, P6, PT, R74, R107, RZ ;  /* 0x0000006b4a107210 */ /* 0x000fe20007fde0ff */
[----:B------:R-:W-:Y:S01]  /*7690*/  IMAD R114, R2, 0x38, RZ ;  /* 0x0000003802727824 */ /* 0x000fe200078e02ff */
[----:B------:R-:W-:Y:S01]  /*76a0*/  LEA.HI.X.SX32 R37, R42, R117, 0x1, P1 ;  /* 0x000000752a257211 */ /* 0x000fe200008f0eff */
[----:B------:R-:W-:Y:S01]  /*76b0*/  FMUL R126, R148, R45 ;  /* 0x0000002d947e7220 */ /* 0x000fe20000400000 */
[----:B------:R-:W-:Y:S01]  /*76c0*/  LEA.HI.X.SX32 R17, R38, R117, 0x1, P6 ;  /* 0x0000007526117211 */ /* 0x000fe200030f0eff */
[----:B------:R-:W-:Y:S01]  /*76d0*/  FMUL R137, R148, R56 ;  /* 0x0000003894897220 */ /* 0x000fe20000400000 */
[----:B------:R-:W-:Y:S01]  /*76e0*/  IADD3 R38, P6, PT, R86, R107, RZ ;  /* 0x0000006b56267210 */ /* 0x000fe20007fde0ff */
[----:B------:R-:W-:Y:S01]  /*76f0*/  FMUL R130, R148, R49 ;  /* 0x0000003194827220 */ /* 0x000fe20000400000 */
[----:B------:R-:W-:Y:S01]  /*7700*/  IADD3 R4, P3, PT, R58, R107, RZ ;  /* 0x0000006b3a047210 */ /* 0x000fe20007f7e0ff */
[----:B------:R-:W-:Y:S01]  /*7710*/  FMUL R141, R148, R60 ;  /* 0x0000003c948d7220 */ /* 0x000fe20000400000 */
[----:B------:R-:W-:Y:S01]  /*7720*/  LEA.HI.X.SX32 R19, R40, R117, 0x1, P5 ;  /* 0x0000007528137211 */ /* 0x000fe200028f0eff */
[----:B------:R-:W-:Y:S01]  /*7730*/  IMAD R56, R2, 0x1b, RZ ;  /* 0x0000001b02387824 */ /* 0x000fe200078e02ff */
[----:B------:R-:W-:Y:S01]  /*7740*/  IADD3 R42, P1, PT, R94, R107, RZ ;  /* 0x0000006b5e2a7210 */ /* 0x000fe20007f3e0ff */
[----:B------:R-:W-:Y:S01]  /*7750*/  FMUL R128, R148, R47 ;  /* 0x0000002f94807220 */ /* 0x000fe20000400000 */
[----:B------:R-:W-:Y:S01]  /*7760*/  IADD3 R40, P5, PT, R90, R107, RZ ;  /* 0x0000006b5a287210 */ /* 0x000fe20007fbe0ff */
[----:B------:R-:W-:Y:S01]  /*7770*/  IMAD R60, R2, 0x1d, RZ ;  /* 0x0000001d023c7824 */ /* 0x000fe200078e02ff */
[-C--:B------:R-:W-:Y:S01]  /*7780*/  LEA.HI.X.SX32 R39, R44, R117.reuse, 0x1, P6 ;  /* 0x000000752c277211 */ /* 0x080fe200030f0eff */
[----:B------:R-:W-:Y:S01]  /*7790*/  IMAD R152, R2, 0x3c, RZ ;  /* 0x0000003c02987824 */ /* 0x000fe200078e02ff */
[----:B------:R-:W-:Y:S01]  /*77a0*/  LEA.HI.X.SX32 R5, R52, R117, 0x1, P3 ;  /* 0x0000007534057211 */ /* 0x000fe200018f0eff */
[----:B------:R-:W-:Y:S01]  /*77b0*/  IMAD R52, R2, 0x19, RZ ;  /* 0x0000001902347824 */ /* 0x000fe200078e02ff */
[----:B------:R-:W-:Y:S01]  /*77c0*/  IADD3 R44, P6, PT, R98, R107, RZ ;  /* 0x0000006b622c7210 */ /* 0x000fe20007fde0ff */
[----:B------:R-:W-:Y:S01]  /*77d0*/  STG.E.U16 desc[UR34][R10.64], R6 ;  /* 0x000000060a007986 */ /* 0x000fe2000c101522 */
[-C--:B------:R-:W-:Y:S01]  /*77e0*/  LEA.HI.X.SX32 R43, R48, R117.reuse, 0x1, P1 ;  /* 0x00000075302b7211 */ /* 0x080fe200008f0eff */
[----:B------:R-:W-:Y:S01]  /*77f0*/  IMAD R154, R2, 0x3e, RZ ;  /* 0x0000003e029a7824 */ /* 0x000fe200078e02ff */
[----:B------:R-:W-:Y:S01]  /*7800*/  LEA.HI.X.SX32 R41, R46, R117, 0x1, P5 ;  /* 0x000000752e297211 */ /* 0x000fe200028f0eff */
[----:B------:R0:W-:Y:S01]  /*7810*/  STG.E.U16 desc[UR34][R4.64], R115 ;  /* 0x0000007304007986 */ /* 0x0001e2000c101522 */
[----:B------:R-:W-:Y:S01]  /*7820*/  IADD3 R48, P1, PT, R106, R107, RZ ;  /* 0x0000006b6a307210 */ /* 0x000fe20007f3e0ff */
[----:B------:R-:W-:Y:S01]  /*7830*/  FMUL R132, R148, R51 ;  /* 0x0000003394847220 */ /* 0x000fe20000400000 */
[----:B------:R-:W-:Y:S01]  /*7840*/  IADD3 R46, P5, PT, R102, R107, RZ ;  /* 0x0000006b662e7210 */ /* 0x000fe20007fbe0ff */
[----:B------:R-:W-:Y:S01]  /*7850*/  FMUL R136, R148, R55 ;  /* 0x0000003794887220 */ /* 0x000fe20000400000 */
[----:B------:R-:W-:Y:S01]  /*7860*/  LEA.HI.X.SX32 R45, R50, R117, 0x1, P6 ;  /* 0x00000075322d7211 */ /* 0x000fe200030f0eff */
[----:B------:R-:W-:Y:S01]  /*7870*/  FMUL R144, R148, R63 ;  /* 0x0000003f94907220 */ /* 0x000fe20000400000 */
[----:B------:R-:W-:Y:S01]  /*7880*/  IADD3 R50, P6, PT, R110, R107, RZ ;  /* 0x0000006b6e327210 */ /* 0x000fe20007fde0ff */
[----:B------:R-:W-:Y:S01]  /*7890*/  FMUL R134, R148, R53 ;  /* 0x0000003594867220 */ /* 0x000fe20000400000 */
[-C--:B------:R-:W-:Y:S01]  /*78a0*/  LEA.HI.X.SX32 R49, R54, R117.reuse, 0x1, P1 ;  /* 0x0000007536317211 */ /* 0x080fe200008f0eff */
[----:B------:R-:W-:Y:S01]  /*78b0*/  FMUL R147, R148, R66 ;  /* 0x0000004294937220 */ /* 0x000fe20000400000 */
[----:B------:R-:W-:Y:S01]  /*78c0*/  LEA.HI.X.SX32 R47, R52, R117, 0x1, P5 ;  /* 0x00000075342f7211 */ /* 0x000fe200028f0eff */
[----:B0-----:R-:W-:Y:S01]  /*78d0*/  IMAD R4, R2, 0x42, RZ ;  /* 0x0000004202047824 */ /* 0x001fe200078e02ff */
[-C--:B------:R-:W-:Y:S01]  /*78e0*/  IADD3 R54, P1, PT, R150, R107.reuse, RZ ;  /* 0x0000006b96367210 */ /* 0x080fe20007f3e0ff */
[----:B------:R-:W-:Y:S01]  /*78f0*/  IMAD R63, R2, 0x48, RZ ;  /* 0x00000048023f7824 */ /* 0x000fe200078e02ff */
[----:B------:R-:W-:Y:S01]  /*7900*/  IADD3 R52, P5, PT, R114, R107, RZ ;  /* 0x0000006b72347210 */ /* 0x000fe20007fbe0ff */
[----:B------:R-:W-:Y:S01]  /*7910*/  FMUL R145, R148, R64 ;  /* 0x0000004094917220 */ /* 0x000fe20000400000 */
[----:B------:R-:W-:Y:S01]  /*7920*/  LEA.HI.X.SX32 R51, R56, R117, 0x1, P6 ;  /* 0x0000007538337211 */ /* 0x000fe200030f0eff */
[----:B------:R-:W-:Y:S01]  /*7930*/  FMUL R146, R148, R65 ;  /* 0x0000004194927220 */ /* 0x000fe20000400000 */
[----:B------:R-:W-:Y:S01]  /*7940*/  IADD3 R56, P6, PT, R152, R107, RZ ;  /* 0x0000006b98387210 */ /* 0x000fe20007fde0ff */
[----:B------:R-:W-:Y:S01]  /*7950*/  IMAD R5, R2, 0x4c, RZ ;  /* 0x0000004c02057824 */ /* 0x000fe200078e02ff */
[----:B------:R-:W-:Y:S01]  /*7960*/  LEA.HI.X.SX32 R55, R60, R117, 0x1, P1 ;  /* 0x000000753c377211 */ /* 0x000fe200008f0eff */
[C---:B------:R-:W-:Y:S01]  /*7970*/  IMAD R65, R2.reuse, 0x4a, RZ ;  /* 0x0000004a02417824 */ /* 0x040fe200078e02ff */
[----:B------:R-:W-:Y:S01]  /*7980*/  SHF.L.U32 R66, R2, 0x5, RZ ;  /* 0x0000000502427819 */ /* 0x000fe200000006ff */
[----:B------:R-:W-:Y:S01]  /*7990*/  FMUL R138, R148, R57 ;  /* 0x00000039948a7220 */ /* 0x000fe20000400000 */
[----:B------:R-:W-:Y:S01]  /*79a0*/  LEA.HI.X.SX32 R53, R58, R117, 0x1, P5 ;  /* 0x000000753a357211 */ /* 0x000fe200028f0eff */
[C---:B------:R-:W-:Y:S01]  /*79b0*/  IMAD R6, R2.reuse, 0x44, RZ ;  /* 0x0000004402067824 */ /* 0x040fe200078e02ff */
[CC--:B------:R-:W-:Y:S01]  /*79c0*/  LEA R60, P1, R2.reuse, R107.reuse, 0x6 ;  /* 0x0000006b023c7211 */ /* 0x0c0fe200078230ff */
[C---:B------:R-:W-:Y:S01]  /*79d0*/  IMAD R10, R2.reuse, 0x46, RZ ;  /* 0x00000046020a7824 */ /* 0x040fe200078e02ff */
[CC--:B------:R-:W-:Y:S01]  /*79e0*/  LEA R64, R2.reuse, -R2.reuse, 0x5 ;  /* 0x8000000202407211 */ /* 0x0c0fe200078e28ff */
[----:B------:R-:W-:Y:S01]  /*79f0*/  IMAD R69, R2, 0x4e, RZ ;  /* 0x0000004e02457824 */ /* 0x000fe200078e02ff */
[----:B------:R-:W-:Y:S01]  /*7a00*/  IADD3 R58, P5, PT, R154, R107, RZ ;  /* 0x0000006b9a3a7210 */ /* 0x000fe20007fbe0ff */
[----:B------:R-:W-:Y:S01]  /*7a10*/  FMUL R142, R148, R61 ;  /* 0x0000003d948e7220 */ /* 0x000fe20000400000 */
[----:B------:R-:W-:Y:S01]  /*7a20*/  LEA R68, R2, R2, 0x5 ;  /* 0x0000000202447211 */ /* 0x000fe200078e28ff */
[----:B------:R-:W-:Y:S01]  /*7a30*/  FMUL R20, R148, R20 ;  /* 0x0000001494147220 */ /* 0x000fe20000400000 */
[----:B------:R-:W-:Y:S01]  /*7a40*/  IADD3 R4, P4, PT, R4, R107, RZ ;  /* 0x0000006b04047210 */ /* 0x000fe20007f9e0ff */
[----:B------:R-:W-:Y:S01]  /*7a50*/  FMUL R21, R148, R21 ;  /* 0x0000001594157220 */ /* 0x000fe20000400000 */
[----:B------:R-:W-:Y:S01]  /*7a60*/  LEA.HI.X.SX32 R57, R62, R117, 0x1, P6 ;  /* 0x000000753e397211 */ /* 0x000fe200030f0eff */
        /* <DEDUP_REMOVED lines=14> */
[----:B------:R-:W-:Y:S01]  /*7b50*/  FMUL R140, R148, R59 ;  /* 0x0000003b948c7220 */ /* 0x000fe20000400000 */
[----:B------:R-:W-:Y:S01]  /*7b60*/  IMAD R75, R2, 0x54, RZ ;  /* 0x00000054024b7824 */ /* 0x000fe200078e02ff */
[----:B------:R-:W-:Y:S01]  /*7b70*/  IADD3 R62, P6, PT, R63, R107, RZ ;  /* 0x0000006b3f3e7210 */ /* 0x000fe20007fde0ff */
[----:B------:R-:W-:Y:S01]  /*7b80*/  FMUL R148, R148, R67 ;  /* 0x0000004394947220 */ /* 0x000fe20000400000 */
[-C--:B------:R-:W-:Y:S01]  /*7b90*/  LEA.HI.X.SX32 R61, R66, R117.reuse, 0x1, P1 ;  /* 0x00000075423d7211 */ /* 0x080fe200008f0eff */
[----:B------:R-:W-:Y:S01]  /*7ba0*/  IMAD R76, R2, 0x25, RZ ;  /* 0x00000025024c7824 */ /* 0x000fe200078e02ff */
[----:B------:R-:W-:Y:S01]  /*7bb0*/  LEA.HI.X.SX32 R59, R64, R117, 0x1, P5 ;  /* 0x00000075403b7211 */ /* 0x000fe200028f0eff */
[C---:B------:R-:W-:Y:S01]  /*7bc0*/  IMAD R72, R2.reuse, 0x23, RZ ;  /* 0x0000002302487824 */ /* 0x040fe200078e02ff */
[-C--:B------:R-:W-:Y:S01]  /*7bd0*/  IADD3 R66, P1, PT, R5, R107.reuse, RZ ;  /* 0x0000006b05427210 */ /* 0x080fe20007f3e0ff */
[C---:B------:R-:W-:Y:S01]  /*7be0*/  IMAD R80, R2.reuse, 0x27, RZ ;  /* 0x0000002702507824 */ /* 0x040fe200078e02ff */
[----:B------:R-:W-:Y:S01]  /*7bf0*/  IADD3 R64, P5, PT, R65, R107, RZ ;  /* 0x0000006b41407210 */ /* 0x000fe20007fbe0ff */
[----:B------:R-:W-:Y:S01]  /*7c00*/  IMAD R67, R2, 0x56, RZ ;  /* 0x0000005602437824 */ /* 0x000fe200078e02ff */
[----:B------:R-:W-:Y:S01]  /*7c10*/  LEA.HI.X.SX32 R5, R68, R117, 0x1, P4 ;  /* 0x0000007544057211 */ /* 0x000fe200020f0eff */
[----:B------:R-:W-:Y:S01]  /*7c20*/  IMAD R71, R2, 0x50, RZ ;  /* 0x0000005002477824 */ /* 0x000fe200078e02ff */
[-C--:B------:R-:W-:Y:S01]  /*7c30*/  IADD3 R6, P3, PT, R6, R107.reuse, RZ ;  /* 0x0000006b06067210 */ /* 0x080fe20007f7e0ff */
[----:B------:R-:W-:Y:S01]  /*7c40*/  IMAD R73, R2, 0x52, RZ ;  /* 0x0000005202497824 */ /* 0x000fe200078e02ff */
[-C--:B------:R-:W-:Y:S01]  /*7c50*/  IADD3 R10, P2, PT, R10, R107.reuse, RZ ;  /* 0x0000006b0a0a7210 */ /* 0x080fe20007f5e0ff */
[C---:B------:R-:W-:Y:S01]  /*7c60*/  IMAD R81, R2.reuse, 0x5a, RZ ;  /* 0x0000005a02517824 */ /* 0x040fe200078e02ff */
[----:B------:R-:W-:Y:S01]  /*7c70*/  IADD3 R68, P4, PT, R69, R107, RZ ;  /* 0x0000006b45447210 */ /* 0x000fe20007f9e0ff */
[----:B------:R-:W-:Y:S01]  /*7c80*/  IMAD R79, R2, 0x58, RZ ;  /* 0x00000058024f7824 */ /* 0x000fe200078e02ff */
[----:B------:R-:W-:Y:S01]  /*7c90*/  LEA.HI.X.SX32 R63, R74, R117, 0x1, P6 ;  /* 0x000000754a3f7211 */ /* 0x000fe200030f0eff */
[C---:B------:R-:W-:Y:S01]  /*7ca0*/  IMAD R77, R2.reuse, 0x60, RZ ;  /* 0x00000060024d7824 */ /* 0x040fe200078e02ff */
[----:B------:R-:W-:Y:S01]  /*7cb0*/  IADD3 R74, P6, PT, R75, R107, RZ ;  /* 0x0000006b4b4a7210 */ /* 0x000fe20007fde0ff */
[----:B------:R-:W-:Y:S01]  /*7cc0*/  IMAD R88, R2, 0x2b, RZ ;  /* 0x0000002b02587824 */ /* 0x000fe200078e02ff */
[-C--:B------:R-:W-:Y:S01]  /*7cd0*/  LEA.HI.X.SX32 R65, R76, R117.reuse, 0x1, P5 ;  /* 0x000000754c417211 */ /* 0x080fe200028f0eff */
[----:B------:R-:W-:Y:S01]  /*7ce0*/  IMAD R84, R2, 0x29, RZ ;  /* 0x0000002902547824 */ /* 0x000fe200078e02ff */
[-C--:B------:R-:W-:Y:S01]  /*7cf0*/  LEA.HI.X.SX32 R7, R70, R117.reuse, 0x1, P3 ;  /* 0x0000007546077211 */ /* 0x080fe200018f0eff */
[----:B------:R-:W-:Y:S01]  /*7d00*/  IMAD R92, R2, 0x2d, RZ ;  /* 0x0000002d025c7824 */ /* 0x000fe200078e02ff */
[----:B------:R-:W-:Y:S01]  /*7d10*/  LEA.HI.X.SX32 R11, R72, R117, 0x1, P2 ;  /* 0x00000075480b7211 */ /* 0x000fe200010f0eff */
[C---:B------:R-:W-:Y:S01]  /*7d20*/  IMAD R89, R2.reuse, 0x62, RZ ;  /* 0x0000006202597824 */ /* 0x040fe200078e02ff */
[----:B------:R-:W-:Y:S01]  /*7d30*/  IADD3 R76, P5, PT, R67, R107, RZ ;  /* 0x0000006b434c7210 */ /* 0x000fe20007fbe0ff */
[----:B------:R-:W-:Y:S01]  /*7d40*/  IMAD R83, R2, 0x5c, RZ ;  /* 0x0000005c02537824 */ /* 0x000fe200078e02ff */
[----:B------:R-:W-:Y:S01]  /*7d50*/  LEA.HI.X.SX32 R69, R80, R117, 0x1, P4 ;  /* 0x0000007550457211 */ /* 0x000fe200020f0eff */
[C---:B------:R-:W-:Y:S01]  /*7d60*/  IMAD R85, R2.reuse, 0x5e, RZ ;  /* 0x0000005e02557824 */ /* 0x040fe200078e02ff */
[-C--:B------:R-:W-:Y:S01]  /*7d70*/  IADD3 R70, P3, PT, R71, R107.reuse, RZ ;  /* 0x0000006b47467210 */ /* 0x080fe20007f7e0ff */
[C---:B------:R-:W-:Y:S01]  /*7d80*/  IMAD R93, R2.reuse, 0x66, RZ ;  /* 0x00000066025d7824 */ /* 0x040fe200078e02ff */
[-C--:B------:R-:W-:Y:S01]  /*7d90*/  IADD3 R72, P2, PT, R73, R107.reuse, RZ ;  /* 0x0000006b49487210 */ /* 0x080fe20007f5e0ff */
[C---:B------:R-:W-:Y:S01]  /*7da0*/  IMAD R91, R2.reuse, 0x64, RZ ;  /* 0x00000064025b7824 */ /* 0x040fe200078e02ff */
[----:B------:R-:W-:Y:S01]  /*7db0*/  IADD3 R80, P4, PT, R81, R107, RZ ;  /* 0x0000006b51507210 */ /* 0x000fe20007f9e0ff */
[----:B------:R-:W-:Y:S01]  /*7dc0*/  IMAD R100, R2, 0x31, RZ ;  /* 0x0000003102647824 */ /* 0x000fe200078e02ff */
        /* <DEDUP_REMOVED lines=35> */
[----:B------:R-:W0:Y:S01]  /*8000*/  LDCU UR4, c[0x0][0x3ec] ;  /* 0x00007d80ff0477ac */ /* 0x000e220008000800 */
[----:B------:R-:W-:-:S02]  /*8010*/  LEA.HI.X.SX32 R93, R104, R117, 0x1, P4 ;  /* 0x00000075685d7211 */ /* 0x000fc400020f0eff */
[-C--:B------:R-:W-:Y:S02]  /*8020*/  IADD3 R94, P3, PT, R95, R107.reuse, RZ ;  /* 0x0000006b5f5e7210 */ /* 0x080fe40007f7e0ff */
[-C--:B------:R-:W-:Y:S02]  /*8030*/  IADD3 R96, P2, PT, R87, R107.reuse, RZ ;  /* 0x0000006b57607210 */ /* 0x080fe40007f5e0ff */
[----:B------:R-:W-:Y:S02]  /*8040*/  IADD3 R104, P4, PT, R105, R107, RZ ;  /* 0x0000006b69687210 */ /* 0x000fe40007f9e0ff */
[-C--:B------:R-:W-:Y:S02]  /*8050*/  LEA.HI.X.SX32 R87, R98, R117.reuse, 0x1, P6 ;  /* 0x0000007562577211 */ /* 0x080fe400030f0eff */
[----:B------:R-:W-:Y:S02]  /*8060*/  LEA.HI.X.SX32 R91, R102, R117, 0x1, P1 ;  /* 0x00000075665b7211 */ /* 0x000fe400008f0eff */
[----:B------:R-:W-:-:S02]  /*8070*/  IADD3 R98, P6, PT, R99, R107, RZ ;  /* 0x0000006b63627210 */ /* 0x000fc40007fde0ff */
[----:B------:R-:W-:Y:S02]  /*8080*/  IADD3 R102, P1, PT, R103, R107, RZ ;  /* 0x0000006b67667210 */ /* 0x000fe40007f3e0ff */
[----:B------:R-:W-:Y:S01]  /*8090*/  F2FP.BF16.F32.PACK_AB R21, R21, R20 ;  /* 0x000000141515723e */ /* 0x000fe200000010ff */
[----:B------:R-:W-:Y:S01]  /*80a0*/  IMAD R20, R2, 0x3d, RZ ;  /* 0x0000003d02147824 */ /* 0x000fe200078e02ff */
[-C--:B------:R-:W-:Y:S01]  /*80b0*/  LEA.HI.X.SX32 R101, R112, R117.reuse, 0x1, P5 ;  /* 0x0000007570657211 */ /* 0x080fe200028f0eff */
[----:B0-----:R-:W-:Y:S01]  /*80c0*/  UIMAD UR4, UR9, UR4, URZ ;  /* 0x00000004090472a4 */ /* 0x001fe2000f8e02ff */
[----:B------:R-:W-:Y:S02]  /*80d0*/  LEA.HI.X.SX32 R95, R106, R117, 0x1, P3 ;  /* 0x000000756a5f7211 */ /* 0x000fe400018f0eff */
[----:B------:R-:W-:Y:S01]  /*80e0*/  IADD3 R112, P5, PT, R160, R107, RZ ;  /* 0x0000006ba0707210 */ /* 0x000fe20007fbe0ff */
[----:B------:R-:W-:Y:S01]  /*80f0*/  USHF.L.U32 UR6, UR4, 0x2, URZ ;  /* 0x0000000204067899 */ /* 0x000fe200080006ff */
[----:B------:R-:W-:Y:S01]  /*8100*/  LEA.HI.X.SX32 R105, R116, R117, 0x1, P4 ;  /* 0x0000007574697211 */ /* 0x000fe200020f0eff */
[----:B------:R-:W-:Y:S01]  /*8110*/  UIMAD.WIDE UR4, UR4, 0x4, URZ ;  /* 0x00000004040478a5 */ /* 0x000fe2000f8e02ff */
[----:B------:R-:W-:-:S02]  /*8120*/  IADD3 R106, P3, PT, R97, R107, RZ ;  /* 0x0000006b616a7210 */ /* 0x000fc40007f7e0ff */
[----:B------:R-:W-:Y:S01]  /*8130*/  IADD3 R116, P4, PT, R156, R107, RZ ;  /* 0x0000006b9c747210 */ /* 0x000fe20007f9e0ff */
[----:B------:R-:W-:Y:S01]  /*8140*/  IMAD R156, R2, 0x3b, RZ ;  /* 0x0000003b029c7824 */ /* 0x000fe200078e02ff */
[-C--:B------:R-:W-:Y:S02]  /*8150*/  LEA.HI.X.SX32 R97, R108, R117.reuse, 0x1, P2 ;  /* 0x000000756c617211 */ /* 0x080fe400010f0eff */
[-C--:B------:R-:W-:Y:S02]  /*8160*/  LEA.HI.X.SX32 R99, R110, R117.reuse, 0x1, P6 ;  /* 0x000000756e637211 */ /* 0x080fe400030f0eff */
[----:B------:R-:W-:Y:S02]  /*8170*/  LEA.HI.X.SX32 R103, R114, R117, 0x1, P1 ;  /* 0x0000007572677211 */ /* 0x000fe400008f0eff */
[-C--:B------:R-:W-:Y:S02]  /*8180*/  IADD3 R108, P2, PT, R164, R107.reuse, RZ ;  /* 0x0000006ba46c7210 */ /* 0x080fe40007f5e0ff */
[----:B------:R-:W-:-:S02]  /*8190*/  IADD3 R110, P6, PT, R162, R107, RZ ;  /* 0x0000006ba26e7210 */ /* 0x000fc40007fde0ff */
[----:B------:R-:W-:Y:S02]  /*81a0*/  IADD3 R114, P1, PT, R158, R107, RZ ;  /* 0x0000006b9e727210 */ /* 0x000fe40007f3e0ff */
[----:B------:R-:W-:Y:S02]  /*81b0*/  LEA R2, R2, -R2, 0x6 ;  /* 0x8000000202027211 */ /* 0x000fe400078e30ff */
[-C--:B------:R-:W-:Y:S02]  /*81c0*/  LEA.HI.X.SX32 R113, R20, R117.reuse, 0x1, P5 ;  /* 0x0000007514717211 */ /* 0x080fe400028f0eff */
[----:B------:R-:W-:Y:S02]  /*81d0*/  PRMT R20, R115, 0x7632, R20 ;  /* 0x0000763273147816 */ /* 0x000fe40000000014 */
[-C--:B------:R-:W-:Y:S02]  /*81e0*/  LEA.HI.X.SX32 R107, R150, R117.reuse, 0x1, P3 ;  /* 0x00000075966b7211 */ /* 0x080fe400018f0eff */
[-C--:B------:R-:W-:Y:S01]  /*81f0*/  LEA.HI.X.SX32 R109, R156, R117.reuse, 0x1, P2 ;  /* 0x000000759c6d7211 */ /* 0x080fe200010f0eff */
[----:B------:R0:W-:Y:S01]  /*8200*/  STG.E.U16 desc[UR34][R8.64], R20 ;  /* 0x0000001408007986 */ /* 0x0001e2000c101522 */
[----:B------:R-:W-:-:S02]  /*8210*/  LEA.HI.X.SX32 R111, R152, R117, 0x1, P6 ;  /* 0x00000075986f7211 */ /* 0x000fc400030f0eff */
[-C--:B------:R-:W-:Y:S01]  /*8220*/  LEA.HI.X.SX32 R115, R154, R117.reuse, 0x1, P1 ;  /* 0x000000759a737211 */ /* 0x080fe200008f0eff */
[----:B------:R1:W-:Y:S01]  /*8230*/  STG.E.U16 desc[UR34][R12.64], R21 ;  /* 0x000000150c007986 */ /* 0x0003e2000c101522 */
[----:B------:R-:W-:Y:S02]  /*8240*/  F2FP.BF16.F32.PACK_AB R22, R23, R22 ;  /* 0x000000161716723e */ /* 0x000fe400000010ff */
[----:B------:R-:W-:Y:S02]  /*8250*/  LEA.HI.X.SX32 R117, R2, R117, 0x1, P4 ;  /* 0x0000007502757211 */ /* 0x000fe400020f0eff */
[----:B------:R-:W-:Y:S02]  /*8260*/  PRMT R2, R21, 0x7632, R2 ;  /* 0x0000763215027816 */ /* 0x000fe40000000002 */
[----:B------:R-:W-:Y:S02]  /*8270*/  F2FP.BF16.F32.PACK_AB R24, R25, R24 ;  /* 0x000000181918723e */ /* 0x000fe400000010ff */
[----:B0-----:R-:W-:Y:S01]  /*8280*/  PRMT R9, R22, 0x7632, R9 ;  /* 0x0000763216097816 */ /* 0x001fe20000000009 */
[----:B------:R-:W-:Y:S01]  /*8290*/  STG.E.U16 desc[UR34][R14.64], R2 ;  /* 0x000000020e007986 */ /* 0x000fe2000c101522 */
[----:B------:R-:W-:-:S02]  /*82a0*/  F2FP.BF16.F32.PACK_AB R26, R27, R26 ;  /* 0x0000001a1b1a723e */ /* 0x000fc400000010ff */
[----:B------:R-:W-:Y:S01]  /*82b0*/  F2FP.BF16.F32.PACK_AB R28, R29, R28 ;  /* 0x0000001c1d1c723e */ /* 0x000fe200000010ff */
[----:B------:R-:W-:Y:S01]  /*82c0*/  STG.E.U16 desc[UR34][R16.64], R22 ;  /* 0x0000001610007986 */ /* 0x000fe2000c101522 */
[----:B-1----:R-:W-:Y:S02]  /*82d0*/  PRMT R21, R26, 0x7632, R21 ;  /* 0x000076321a157816 */ /* 0x002fe40000000015 */
[----:B------:R-:W-:Y:S01]  /*82e0*/  F2FP.BF16.F32.PACK_AB R30, R31, R30 ;  /* 0x0000001e1f1e723e */ /* 0x000fe200000010ff */
[----:B------:R0:W-:Y:S01]  /*82f0*/  STG.E.U16 desc[UR34][R18.64], R9 ;  /* 0x0000000912007986 */ /* 0x0001e2000c101522 */
[----:B------:R-:W-:Y:S02]  /*8300*/  PRMT R23, R28, 0x7632, R23 ;  /* 0x000076321c177816 */ /* 0x000fe40000000017 */
[----:B------:R-:W-:Y:S01]  /*8310*/  F2FP.BF16.F32.PACK_AB R32, R33, R32 ;  /* 0x000000202120723e */ /* 0x000fe200000010ff */
[----:B------:R1:W-:Y:S01]  /*8320*/  STG.E.U16 desc[UR34][R36.64], R24 ;  /* 0x0000001824007986 */ /* 0x0003e2000c101522 */
[----:B------:R-:W-:-:S02]  /*8330*/  PRMT R25, R30, 0x7632, R25 ;  /* 0x000076321e197816 */ /* 0x000fc40000000019 */
[----:B------:R-:W-:Y:S02]  /*8340*/  F2FP.BF16.F32.PACK_AB R34, R35, R34 ;  /* 0x000000222322723e */ /* 0x000fe400000010ff */
[----:B------:R-:W-:Y:S02]  /*8350*/  PRMT R27, R32, 0x7632, R27 ;  /* 0x00007632201b7816 */ /* 0x000fe4000000001b */
[----:B------:R-:W-:Y:S02]  /*8360*/  F2FP.BF16.F32.PACK_AB R3, R118, R3 ;  /* 0x000000037603723e */ /* 0x000fe400000010ff */
[----:B0-----:R-:W-:Y:S02]  /*8370*/  PRMT R19, R24, 0x7632, R19 ;  /* 0x0000763218137816 */ /* 0x001fe40000000013 */
[----:B------:R-:W-:Y:S02]  /*8380*/  PRMT R29, R34, 0x7632, R29 ;  /* 0x00007632221d7816 */ /* 0x000fe4000000001d */
[----:B------:R-:W-:Y:S01]  /*8390*/  PRMT R2, R3, 0x7632, R2 ;  /* 0x0000763203027816 */ /* 0x000fe20000000002 */
[----:B------:R0:W-:Y:S01]  /*83a0*/  STG.E.U16 desc[UR34][R38.64], R19 ;  /* 0x0000001326007986 */ /* 0x0001e2000c101522 */
[----:B------:R-:W-:-:S02]  /*83b0*/  F2FP.BF16.F32.PACK_AB R119, R120, R119 ;  /* 0x000000777877723e */ /* 0x000fc400000010ff */
[----:B------:R-:W-:Y:S01]  /*83c0*/  F2FP.BF16.F32.PACK_AB R121, R122, R121 ;  /* 0x000000797a79723e */ /* 0x000fe200000010ff */
[----:B------:R2:W-:Y:S01]  /*83d0*/  STG.E.U16 desc[UR34][R40.64], R26 ;  /* 0x0000001a28007986 */ /* 0x0005e2000c101522 */
[----:B------:R-:W-:Y:S02]  /*83e0*/  F2FP.BF16.F32.PACK_AB R123, R124, R123 ;  /* 0x0000007b7c7b723e */ /* 0x000fe400000010ff */
[----:B------:R-:W-:Y:S01]  /*83f0*/  F2FP.BF16.F32.PACK_AB R125, R126, R125 ;  /* 0x0000007d7e7d723e */ /* 0x000fe200000010ff */
[----:B------:R3:W-:Y:S01]  /*8400*/  STG.E.U16 desc[UR34][R42.64], R21 ;  /* 0x000000152a007986 */ /* 0x0007e2000c101522 */
[----:B------:R-:W-:Y:S02]  /*8410*/  F2FP.BF16.F32.PACK_AB R127, R128, R127 ;  /* 0x0000007f807f723e */ /* 0x000fe400000010ff */
[----:B-1----:R-:W-:Y:S01]  /*8420*/  PRMT R36, R125, 0x7632, R36 ;  /* 0x000076327d247816 */ /* 0x002fe20000000024 */
[----:B------:R1:W-:Y:S01]  /*8430*/  STG.E.U16 desc[UR34][R44.64], R28 ;  /* 0x0000001c2c007986 */ /* 0x0003e2000c101522 */
[----:B------:R-:W-:-:S02]  /*8440*/  F2FP.BF16.F32.PACK_AB R129, R130, R129 ;  /* 0x000000818281723e */ /* 0x000fc400000010ff */
[----:B0-----:R-:W-:Y:S01]  /*8450*/  PRMT R38, R127, 0x7632, R38 ;  /* 0x000076327f267816 */ /* 0x001fe20000000026 */
[----:B------:R0:W-:Y:S01]  /*8460*/  STG.E.U16 desc[UR34][R46.64], R23 ;  /* 0x000000172e007986 */ /* 0x0001e2000c101522 */
[----:B------:R-:W-:Y:S02]  /*8470*/  F2FP.BF16.F32.PACK_AB R131, R132, R131 ;  /* 0x000000838483723e */ /* 0x000fe400000010ff */
[----:B--2---:R-:W-:Y:S01]  /*8480*/  PRMT R40, R129, 0x7632, R40 ;  /* 0x0000763281287816 */ /* 0x004fe20000000028 */
[----:B------:R2:W-:Y:S01]  /*8490*/  STG.E.U16 desc[UR34][R48.64], R30 ;  /* 0x0000001e30007986 */ /* 0x0005e2000c101522 */
[----:B------:R-:W-:Y:S02]  /*84a0*/  F2FP.BF16.F32.PACK_AB R133, R134, R133 ;  /* 0x000000858685723e */ /* 0x000fe400000010ff */
[----:B---3--:R-:W-:Y:S01]  /*84b0*/  PRMT R42, R131, 0x7632, R42 ;  /* 0x00007632832a7816 */ /* 0x008fe2000000002a */
[----:B------:R3:W-:Y:S01]  /*84c0*/  STG.E.U16 desc[UR34][R50.64], R25 ;  /* 0x0000001932007986 */ /* 0x0007e2000c101522 */
[----:B------:R-:W-:-:S02]  /*84d0*/  F2FP.BF16.F32.PACK_AB R135, R136, R135 ;  /* 0x000000878887723e */ /* 0x000fc400000010ff */
[----:B-1----:R-:W-:Y:S01]  /*84e0*/  PRMT R44, R133, 0x7632, R44 ;  /* 0x00007632852c7816 */ /* 0x002fe2000000002c */
[----:B------:R1:W-:Y:S01]  /*84f0*/  STG.E.U16 desc[UR34][R52.64], R32 ;  /* 0x0000002034007986 */ /* 0x0003e2000c101522 */
[----:B------:R-:W-:Y:S02]  /*8500*/  F2FP.BF16.F32.PACK_AB R137, R138, R137 ;  /* 0x000000898a89723e */ /* 0x000fe400000010ff */
[----:B0-----:R-:W-:Y:S01]  /*8510*/  PRMT R46, R135, 0x7632, R46 ;  /* 0x00007632872e7816 */ /* 0x001fe2000000002e */
[----:B------:R-:W-:Y:S01]  /*8520*/  STG.E.U16 desc[UR34][R54.64], R27 ;  /* 0x0000001b36007986 */ /* 0x000fe2000c101522 */
[----:B------:R-:W-:Y:S02]  /*8530*/  F2FP.BF16.F32.PACK_AB R139, R140, R139 ;  /* 0x0000008b8c8b723e */ /* 0x000fe400000010ff */
[----:B--2---:R-:W-:Y:S01]  /*8540*/  PRMT R48, R137, 0x7632, R48 ;  /* 0x0000763289307816 */ /* 0x004fe20000000030 */
[----:B------:R0:W-:Y:S01]  /*8550*/  STG.E.U16 desc[UR34][R56.64], R34 ;  /* 0x0000002238007986 */ /* 0x0001e2000c101522 */
[----:B------:R-:W-:-:S02]  /*8560*/  F2FP.BF16.F32.PACK_AB R141, R142, R141 ;  /* 0x0000008d8e8d723e */ /* 0x000fc400000010ff */
[----:B---3--:R-:W-:Y:S01]  /*8570*/  PRMT R50, R139, 0x7632, R50 ;  /* 0x000076328b327816 */ /* 0x008fe20000000032 */
[----:B------:R-:W-:Y:S01]  /*8580*/  STG.E.U16 desc[UR34][R58.64], R29 ;  /* 0x0000001d3a007986 */ /* 0x000fe2000c101522 */
[----:B-1----:R-:W-:Y:S02]  /*8590*/  PRMT R32, R121, 0x7632, R32 ;  /* 0x0000763279207816 */ /* 0x002fe40000000020 */
[----:B------:R-:W-:Y:S01]  /*85a0*/  F2FP.BF16.F32.PACK_AB R143, R144, R143 ;  /* 0x0000008f908f723e */ /* 0x000fe200000010ff */
[----:B------:R1:W-:Y:S01]  /*85b0*/  STG.E.U16 desc[UR34][R60.64], R3 ;  /* 0x000000033c007986 */ /* 0x0003e2000c101522 */
[----:B------:R-:W-:Y:S02]  /*85c0*/  PRMT R52, R141, 0x7632, R52 ;  /* 0x000076328d347816 */ /* 0x000fe40000000034 */
[----:B------:R-:W-:Y:S01]  /*85d0*/  F2FP.BF16.F32.PACK_AB R145, R146, R145 ;  /* 0x000000919291723e */ /* 0x000fe200000010ff */
[----:B------:R2:W-:Y:S01]  /*85e0*/  STG.E.U16 desc[UR34][R4.64], R2 ;  /* 0x0000000204007986 */ /* 0x0005e2000c101522 */
[----:B0-----:R-:W-:-:S02]  /*85f0*/  PRMT R34, R123, 0x7632, R34 ;  /* 0x000076327b227816 */ /* 0x001fc40000000022 */
[----:B------:R-:W-:Y:S01]  /*8600*/  PRMT R54, R143, 0x7632, R54 ;  /* 0x000076328f367816 */ /* 0x000fe20000000036 */
[----:B------:R-:W-:Y:S01]  /*8610*/  STG.E.U16 desc[UR34][R6.64], R119 ;  /* 0x0000007706007986 */ /* 0x000fe2000c101522 */
[----:B------:R-:W-:Y:S02]  /*8620*/  F2FP.BF16.F32.PACK_AB R147, R148, R147 ;  /* 0x000000939493723e */ /* 0x000fe400000010ff */
[----:B------:R-:W-:Y:S02]  /*8630*/  PRMT R56, R145, 0x7632, R56 ;  /* 0x0000763291387816 */ /* 0x000fe40000000038 */
[C---:B-1----:R-:W-:Y:S01]  /*8640*/  SHF.L.U32 R3, R0.reuse, 0x2, RZ ;  /* 0x0000000200037819 */ /* 0x042fe200000006ff */
[----:B------:R-:W-:Y:S01]  /*8650*/  IMAD.HI R0, R0, 0x4, RZ ;  /* 0x0000000400007827 */ /* 0x000fe200078e02ff */
[----:B------:R-:W-:Y:S02]  /*8660*/  PRMT R58, R147, 0x7632, R58 ;  /* 0x00007632933a7816 */ /* 0x000fe4000000003a */
[----:B--2---:R-:W-:-:S05]  /*8670*/  PRMT R5, R119, 0x7632, R5 ;  /* 0x0000763277057816 */ /* 0x004fca0000000005 */
[----:B------:R0:W-:Y:S04]  /*8680*/  STG.E.U16 desc[UR34][R10.64], R5 ;  /* 0x000000050a007986 */ /* 0x0001e8000c101522 */
[----:B------:R1:W-:Y:S04]  /*8690*/  STG.E.U16 desc[UR34][R62.64], R121 ;  /* 0x000000793e007986 */ /* 0x0003e8000c101522 */
[----:B------:R1:W-:Y:S01]  /*86a0*/  STG.E.U16 desc[UR34][R64.64], R32 ;  /* 0x0000002040007986 */ /* 0x0003e2000c101522 */
[----:B0-----:R-:W0:Y:S03]  /*86b0*/  LDC.64 R4, c[0x0][0x3a0] ;  /* 0x0000e800ff047b82 */ /* 0x001e260000000a00 */
[----:B------:R1:W-:Y:S04]  /*86c0*/  STG.E.U16 desc[UR34][R66.64], R123 ;  /* 0x0000007b42007986 */ /* 0x0003e8000c101522 */
[----:B------:R1:W-:Y:S04]  /*86d0*/  STG.E.U16 desc[UR34][R68.64], R34 ;  /* 0x0000002244007986 */ /* 0x0003e8000c101522 */
[----:B------:R1:W-:Y:S04]  /*86e0*/  STG.E.U16 desc[UR34][R70.64], R125 ;  /* 0x0000007d46007986 */ /* 0x0003e8000c101522 */
[----:B------:R1:W-:Y:S04]  /*86f0*/  STG.E.U16 desc[UR34][R72.64], R36 ;  /* 0x0000002448007986 */ /* 0x0003e8000c101522 */
[----:B------:R1:W-:Y:S04]  /*8700*/  STG.E.U16 desc[UR34][R74.64], R127 ;  /* 0x0000007f4a007986 */ /* 0x0003e8000c101522 */
[----:B------:R1:W-:Y:S01]  /*8710*/  STG.E.U16 desc[UR34][R76.64], R38 ;  /* 0x000000264c007986 */ /* 0x0003e2000c101522 */
[----:B0-----:R-:W-:-:S03]  /*8720*/  IADD3 R2, P1, P2, R3, UR6, R4 ;  /* 0x0000000603027c10 */ /* 0x001fc6000fa3e004 */
[----:B------:R1:W-:Y:S01]  /*8730*/  STG.E.U16 desc[UR34][R78.64], R129 ;  /* 0x000000814e007986 */ /* 0x0003e2000c101522 */
[----:B------:R-:W-:-:S03]  /*8740*/  IADD3.X R3, PT, PT, R0, UR5, R5, P1, P2 ;  /* 0x0000000500037c10 */ /* 0x000fc60008fe4405 */
[----:B------:R1:W-:Y:S04]  /*8750*/  STG.E.U16 desc[UR34][R80.64], R40 ;  /* 0x0000002850007986 */ /* 0x0003e8000c101522 */
        /* <DEDUP_REMOVED lines=18> */
[----:B------:R1:W-:Y:S01]  /*8880*/  STG.E desc[UR34][R2.64], R149 ;  /* 0x0000009502007986 */ /* 0x0003e2000c101922 */
[----:B-----5:R-:W-:Y:S06]  /*8890*/  BAR.SYNC.DEFER_BLOCKING 0x0 ;  /* 0x0000000000007b1d */ /* 0x020fec0000010000 */
[----:B------:R-:W-:Y:S05]  /*88a0*/  @P0 BRA `(.L_x_20) ;  /* 0x0000000000a00947 */ /* 0x000fea0003800000 */
[----:B------:R-:W0:Y:S01]  /*88b0*/  S2UR UR5, SR_CgaCtaId ;  /* 0x00000000000579c3 */ /* 0x000e220000008800 */
[----:B------:R-:W-:Y:S01]  /*88c0*/  NOP ;  /* 0x0000000000007918 */ /* 0x000fe20000000000 */
[----:B------:R-:W-:Y:S01]  /*88d0*/  UMOV UR4, 0x50 ;  /* 0x0000005000047882 */ /* 0x000fe20000000000 */
[----:B------:R-:W-:Y:S01]  /*88e0*/  MOV R0, UR13 ;  /* 0x0000000d00007c02 */ /* 0x000fe20008000f00 */
[----:B------:R-:W-:Y:S01]  /*88f0*/  HFMA2 R7, -RZ, RZ, 0, 5.9604644775390625e-08 ;  /* 0x00000001ff077431 */ /* 0x000fe200000001ff */
[----:B-1----:R-:W-:Y:S02]  /*8900*/  MOV R3, 0xf ;  /* 0x0000000f00037802 */ /* 0x002fe40000000f00 */
[----:B------:R-:W-:-:S04]  /*8910*/  LOP3.LUT R0, R0, 0xffff, RZ, 0xc0, !PT ;  /* 0x0000ffff00007812 */ /* 0x000fc800078ec0ff */
[----:B------:R-:W-:-:S04]  /*8920*/  SHF.R.U32.HI R0, RZ, 0x5, R0 ;  /* 0x00000005ff007819 */ /* 0x000fc80000011600 */
[----:B------:R-:W-:Y:S02]  /*8930*/  IADD3 R2, PT, PT, R0, 0x10, RZ ;  /* 0x0000001000027810 */ /* 0x000fe40007ffe0ff */
[----:B------:R-:W-:Y:S01]  /*8940*/  SHF.L.U32 R0, R3, R0, RZ ;  /* 0x0000000003007219 */ /* 0x000fe200000006ff */
[----:B0-----:R-:W-:Y:S01]  /*8950*/  ULEA UR6, UR5, UR4, 0x18 ;  /* 0x0000000405067291 */ /* 0x001fe2000f8ec0ff */
[----:B------:R-:W-:-:S04]  /*8960*/  SHF.L.U32 R3, R7, R2, RZ ;  /* 0x0000000207037219 */ /* 0x000fc800000006ff */
[----:B------:R-:W-:-:S04]  /*8970*/  LOP3.LUT R0, R3, R0, RZ, 0xfc, !PT ;  /* 0x0000000003007212 */ /* 0x000fc800078efcff */
[----:B------:R-:W0:Y:S01]  /*8980*/  LDS R5, [UR6] ;  /* 0x00000006ff057984 */ /* 0x000e220008000800 */
[C---:B------:R-:W-:Y:S02]  /*8990*/  LOP3.LUT R2, R0.reuse, 0xffff, RZ, 0xc0, !PT ;  /* 0x0000ffff00027812 */ /* 0x040fe400078ec0ff */
[----:B0-----:R-:W-:-:S04]  /*89a0*/  LOP3.LUT R3, R0, 0xffff, R5, 0x80, !PT ;  /* 0x0000ffff00037812 */ /* 0x001fc800078e8005 */
[----:B------:R-:W-:-:S13]  /*89b0*/  ISETP.NE.AND P0, PT, R3, R2, PT ;  /* 0x000000020300720c */ /* 0x000fda0003f05270 */
[----:B------:R-:W-:Y:S05]  /*89c0*/  @P0 BRA `(.L_x_21) ;  /* 0x0000000000500947 */ /* 0x000fea0003800000 */
[----:B------:R-:W-:Y:S02]  /*89d0*/  SHF.R.U32.HI R5, RZ, 0x10, R5 ;  /* 0x00000010ff057819 */ /* 0x000fe40000011605 */
[----:B------:R-:W-:-:S04]  /*89e0*/  SHF.R.U32.HI R2, RZ, 0x10, R0 ;  /* 0x00000010ff027819 */ /* 0x000fc80000011600 */
[----:B------:R-:W-:-:S04]  /*89f0*/  LOP3.LUT R5, R5, R2, RZ, 0xc0, !PT ;  /* 0x0000000205057212 */ /* 0x000fc800078ec0ff */
[----:B------:R-:W-:-:S13]  /*8a00*/  ISETP.NE.AND P0, PT, R5, R2, PT ;  /* 0x000000020500720c */ /* 0x000fda0003f05270 */
[----:B------:R-:W-:Y:S05]  /*8a10*/  @P0 BRA `(.L_x_22) ;  /* 0x0000000000300947 */ /* 0x000fea0003800000 */
[----:B------:R-:W-:Y:S01]  /*8a20*/  R2UR UR4, R0 ;  /* 0x00000000000472ca */ /* 0x000fe200000e0000 */
[----:B------:R-:W-:Y:S01]  /*8a30*/  VOTEU.ANY UR5, UPT, PT ;  /* 0x0000000000057886 */ /* 0x000fe200038e0100 */
[----:B------:R-:W0:Y:S01]  /*8a40*/  S2R R0, SR_LANEID ;  /* 0x0000000000007919 */ /* 0x000e220000000000 */
[----:B------:R-:W-:-:S10]  /*8a50*/  UFLO.U32 UR5, UR5 ;  /* 0x00000005000572bd */ /* 0x000fd400080e0000 */
[----:B------:R-:W-:-:S06]  /*8a60*/  ULOP3.LUT UR4, URZ, UR4, URZ, 0x33, !UPT ;  /* 0x00000004ff047292 */ /* 0x000fcc000f8e33ff */
[----:B------:R-:W-:-:S04]  /*8a70*/  MOV R2, UR4 ;  /* 0x0000000400027c02 */ /* 0x000fc80008000f00 */
[----:B------:R-:W1:Y:S02]  /*8a80*/  REDUX UR7, R2 ;  /* 0x00000000020773c4 */ /* 0x000e640000000000 */
[----:B------:R2:W-:Y:S01]  /*8a90*/  UTCATOMSWS.AND URZ, UR4 ;  /* 0x0000000400ff79e3 */ /* 0x0005e20008000000 */
[----:B0-----:R-:W-:Y:S02]  /*8aa0*/  ISETP.EQ.U32.AND P0, PT, R0, UR5, PT ;  /* 0x0000000500007c0c */ /* 0x001fe4000bf02070 */
[----:B-1----:R-:W-:-:S11]  /*8ab0*/  MOV R0, UR7 ;  /* 0x0000000700007c02 */ /* 0x002fd60008000f00 */
[----:B------:R2:W-:Y:S01]  /*8ac0*/  @P0 ATOMS.AND RZ, [UR6], R0 ;  /* 0x00000000ffff098c */ /* 0x0005e2000a800006 */
[----:B------:R-:W-:Y:S05]  /*8ad0*/  BRA `(.L_x_20) ;  /* 0x0000000000147947 */ /* 0x000fea0003800000 */
.L_x_22:
[----:B------:R-:W-:-:S07]  /*8ae0*/  MOV R2, 0x8b00 ;  /* 0x00008b0000027802 */ /* 0x000fce0000000f00 */
[----:B------:R-:W-:Y:S05]  /*8af0*/  CALL.REL.NOINC `($__internal_0_$__cuda_sm10x_tcgen05_guardrail_trap_col_being_dealloced_not_returned_by_alloc) ;  /* 0x0000000000447944 */ /* 0x000fea0003c00000 */
[----:B------:R-:W-:Y:S05]  /*8b00*/  BRA `(.L_x_20) ;  /* 0x0000000000087947 */ /* 0x000fea0003800000 */
.L_x_21:
[----:B------:R-:W-:-:S07]  /*8b10*/  MOV R2, 0x8b30 ;  /* 0x00008b3000027802 */ /* 0x000fce0000000f00 */
[----:B------:R-:W-:Y:S05]  /*8b20*/  CALL.REL.NOINC `($__internal_2_$__cuda_sm10x_tcgen05_guardrail_trap_unallocated_columns_being_dealloced) ;  /* 0x0000000000507944 */ /* 0x000fea0003c00000 */
.L_x_20:
[----:B------:R-:W-:Y:S01]  /*8b30*/  NOP ;  /* 0x0000000000007918 */ /* 0x000fe20000000000 */
[----:B--2---:R-:W-:Y:S05]  /*8b40*/  EXIT ;  /* 0x000000000000794d */ /* 0x004fea0003800000 */
.L_x_8:
[----:B------:R-:W1:Y:S02]  /*8b50*/  SYNCS.PHASECHK.TRANS64.TRYWAIT P4, [UR12+0x5000], RZ ;  /* 0x005000ffff0075a7 */ /* 0x000e64000808110c */
[----:B-1----:R-:W-:Y:S05]  /*8b60*/  @!P4 BRA `(.L_x_8) ;  /* 0xfffffffc00f8c947 */ /* 0x002fea000383ffff */
[----:B------:R-:W-:Y:S05]  /*8b70*/  BRA `(.L_x_7) ;  /* 0xffffffa000f47947 */ /* 0x000fea000383ffff */
.L_x_14:
[----:B------:R-:W1:Y:S02]  /*8b80*/  SYNCS.PHASECHK.TRANS64.TRYWAIT P2, [UR12+0x7010], RZ ;  /* 0x007010ffff0075a7 */ /* 0x000e64000804110c */
[----:B-1----:R-:W-:Y:S05]  /*8b90*/  @!P2 BRA `(.L_x_14) ;  /* 0xfffffffc00f8a947 */ /* 0x002fea000383ffff */
[----:B------:R-:W-:Y:S05]  /*8ba0*/  BRA `(.L_x_23) ;  /* 0xffffffc000007947 */ /* 0x000fea000383ffff */
.L_x_15:
[----:B------:R-:W1:Y:S02]  /*8bb0*/  SYNCS.PHASECHK.TRANS64.TRYWAIT P2, [UR15], R37 ;  /* 0x00000025ff0075a7 */ /* 0x000e64000804110f */
[----:B-1----:R-:W-:Y:S05]  /*8bc0*/  @!P2 BRA `(.L_x_15) ;  /* 0xfffffffc00f8a947 */ /* 0x002fea000383ffff */
[----:B------:R-:W-:Y:S05]  /*8bd0*/  BRA `(.L_x_24) ;  /* 0xffffffc000147947 */ /* 0x000fea000383ffff */
.L_x_19:
[----:B------:R-:W0:Y:S02]  /*8be0*/  SYNCS.PHASECHK.TRANS64.TRYWAIT P4, [UR15], R2 ;  /* 0x00000002ff0075a7 */ /* 0x000e24000808110f */
[----:B0-----:R-:W-:Y:S05]  /*8bf0*/  @!P4 BRA `(.L_x_19) ;  /* 0xfffffffc00f8c947 */ /* 0x001fea000383ffff */
[----:B------:R-:W-:Y:S05]  /*8c00*/  BRA `(.L_x_18) ;  /* 0xffffffd400d87947 */ /* 0x000fea000383ffff */
        .weak           $__internal_0_$__cuda_sm10x_tcgen05_guardrail_trap_col_being_dealloced_not_returned_by_alloc
        .type           $__internal_0_$__cuda_sm10x_tcgen05_guardrail_trap_col_being_dealloced_not_returned_by_alloc,@function
        .size           $__internal_0_$__cuda_sm10x_tcgen05_guardrail_trap_col_being_dealloced_not_returned_by_alloc,($__internal_1_$__cuda_sm10x_tcgen05_guardrail_trap_phase_invalid_during_alloc - $__internal_0_$__cuda_sm10x_tcgen05_guardrail_trap_col_being_dealloced_not_returned_by_alloc)
$__internal_0_$__cuda_sm10x_tcgen05_guardrail_trap_col_being_dealloced_not_returned_by_alloc:
[----:B------:R-:W-:Y:S05]  /*8c10*/  BPT.TRAP 0x1 ;  /* 0x000000040000795c */ /* 0x000fea0000300000 */
[----:B------:R-:W-:-:S04]  /*8c20*/  MOV R3, 0x0 ;  /* 0x0000000000037802 */ /* 0x000fc80000000f00 */
[----:B------:R-:W-:Y:S05]  /*8c30*/  RET.REL.NODEC R2 `(attn_fwd) ;  /* 0xffffff7002f07950 */ /* 0x000fea0003c3ffff */
        .weak           $__internal_1_$__cuda_sm10x_tcgen05_guardrail_trap_phase_invalid_during_alloc
        .type           $__internal_1_$__cuda_sm10x_tcgen05_guardrail_trap_phase_invalid_during_alloc,@function
        .size           $__internal_1_$__cuda_sm10x_tcgen05_guardrail_trap_phase_invalid_during_alloc,($__internal_2_$__cuda_sm10x_tcgen05_guardrail_trap_unallocated_columns_being_dealloced - $__internal_1_$__cuda_sm10x_tcgen05_guardrail_trap_phase_invalid_during_alloc)
$__internal_1_$__cuda_sm10x_tcgen05_guardrail_trap_phase_invalid_during_alloc:
[----:B------:R-:W-:Y:S05]  /*8c40*/  BPT.TRAP 0x1 ;  /* 0x000000040000795c */ /* 0x000fea0000300000 */
[----:B------:R-:W-:-:S04]  /*8c50*/  HFMA2 R3, -RZ, RZ, 0, 0 ;  /* 0x00000000ff037431 */ /* 0x000fc800000001ff */
[----:B------:R-:W-:Y:S05]  /*8c60*/  RET.REL.NODEC R2 `(attn_fwd) ;  /* 0xffffff7002e47950 */ /* 0x000fea0003c3ffff */
        .weak           $__internal_2_$__cuda_sm10x_tcgen05_guardrail_trap_unallocated_columns_being_dealloced
        .type           $__internal_2_$__cuda_sm10x_tcgen05_guardrail_trap_unallocated_columns_being_dealloced,@function
        .size           $__internal_2_$__cuda_sm10x_tcgen05_guardrail_trap_unallocated_columns_being_dealloced,(.L_x_28 - $__internal_2_$__cuda_sm10x_tcgen05_guardrail_trap_unallocated_columns_being_dealloced)
$__internal_2_$__cuda_sm10x_tcgen05_guardrail_trap_unallocated_columns_being_dealloced:
[----:B------:R-:W-:Y:S05]  /*8c70*/  BPT.TRAP 0x1 ;  /* 0x000000040000795c */ /* 0x000fea0000300000 */
[----:B------:R-:W-:-:S04]  /*8c80*/  MOV R3, 0x0 ;  /* 0x0000000000037802 */ /* 0x000fc80000000f00 */
[----:B------:R-:W-:Y:S05]  /*8c90*/  RET.REL.NODEC R2 `(attn_fwd) ;  /* 0xffffff7002d87950 */ /* 0x000fea0003c3ffff */
.L_x_25:
[----:B------:R-:W-:-:S00]  /*8ca0*/  BRA `(.L_x_25) ;  /* 0xfffffffc00fc7947 */ /* 0x000fc0000383ffff */
[----:B------:R-:W-:-:S00]  /*8cb0*/  NOP ;  /* 0x0000000000007918 */ /* 0x000fc00000000000 */
        /* <DEDUP_REMOVED lines=12> */
.L_x_28:


//--------------------- .nv.global.init           --------------------------
	.section	.nv.global.init,"aw",@progbits
.nv.global.init:
	.type		_$_str,@object
	.size		_$_str,(.L_3 - _$_str)
_$_str:
        /*0000*/ 	.byte	0x5f, 0x5f, 0x43, 0x55, 0x44, 0x41, 0x5f, 0x46, 0x54, 0x5a, 0x00
.L_3:


//--------------------- .nv.shared.attn_fwd       --------------------------
	.section	.nv.shared.attn_fwd,"aw",@nobits
	.sectionflags	@""
	.align	16
	.zero		1024


//--------------------- .nv.shared.reserved.0     --------------------------
	.section	.nv.shared.reserved.0,"aw",@nobits
	.align	8
	.weak		__nv_reservedSMEM_offset_0_alias
	.size		__nv_reservedSMEM_offset_0_alias, 0, 64
	.other		__nv_reservedSMEM_offset_0_alias,@"STO_CUDA_RESERVED_SHARED STV_DEFAULT"
__nv_reservedSMEM_offset_0_alias:
	.zero		0
.nv.shared.reserved.0:
	.zero		64
	.weak		__nv_reservedSMEM_allocation_phase
	.type		__nv_reservedSMEM_allocation_phase,@object
	.size		__nv_reservedSMEM_allocation_phase,(.L_0 - __nv_reservedSMEM_allocation_phase)
__nv_reservedSMEM_allocation_phase:
	.zero		1
.L_0:
	.zero		7
	.weak		__nv_reservedSMEM_devtool_atexit_pc
	.type		__nv_reservedSMEM_devtool_atexit_pc,@object
	.size		__nv_reservedSMEM_devtool_atexit_pc,(__nv_reservedSMEM_allocation_mask - __nv_reservedSMEM_devtool_atexit_pc)
__nv_reservedSMEM_devtool_atexit_pc:
	.zero		8
	.weak		__nv_reservedSMEM_allocation_mask
	.type		__nv_reservedSMEM_allocation_mask,@object
	.size		__nv_reservedSMEM_allocation_mask,(.L_2 - __nv_reservedSMEM_allocation_mask)
__nv_reservedSMEM_allocation_mask:
	.zero		4
.L_2:


//--------------------- .nv.constant0.attn_fwd    --------------------------
	.section	.nv.constant0.attn_fwd,"a",@progbits
	.sectionflags	@""
	.align	4
.nv.constant0.attn_fwd:
	.zero		1032


//--------------------- SYMBOLS --------------------------

	.type		.nv.reservedSmem.offset0,@object
	.size		.nv.reservedSmem.offset0,0x4
	.type		.nv.reservedSmem.cap,@object
	.size		.nv.reservedSmem.cap,0x4
